	.headerflags	@"EF_CUDA_TEXMODE_UNIFIED EF_CUDA_64BIT_ADDRESS EF_CUDA_ACCELERATORS EF_CUDA_SM90 EF_CUDA_VIRTUAL_SM(EF_CUDA_SM90)"
	.elftype	@"ET_EXEC"


//--------------------- .nv.info                  --------------------------
	.section	.nv.info,"",@"SHT_CUDA_INFO"
	.align	4


	//----- nvinfo : EIATTR_REGCOUNT
	.align		4
        /*0000*/ 	.byte	0x04, 0x2f
        /*0002*/ 	.short	(.L_3 - .L_2)
	.align		4
.L_2:
        /*0004*/ 	.word	index@(triton_poi_fused__native_batch_norm_legit_no_training_mul_softplus_tanh_27)
        /*0008*/ 	.word	0x0000003d


	//----- nvinfo : EIATTR_MIN_STACK_SIZE
	.align		4
.L_3:
        /*000c*/ 	.byte	0x04, 0x12
        /*000e*/ 	.short	(.L_5 - .L_4)
	.align		4
.L_4:
        /*0010*/ 	.word	index@(triton_poi_fused__native_batch_norm_legit_no_training_mul_softplus_tanh_27)
        /*0014*/ 	.word	0x00000000


	//----- nvinfo : EIATTR_FRAME_SIZE
	.align		4
.L_5:
        /*0018*/ 	.byte	0x04, 0x11
        /*001a*/ 	.short	(.L_7 - .L_6)
	.align		4
.L_6:
        /*001c*/ 	.word	index@(triton_poi_fused__native_batch_norm_legit_no_training_mul_softplus_tanh_27)
        /*0020*/ 	.word	0x00000000


	//----- nvinfo : EIATTR_MIN_STACK_SIZE
	.align		4
.L_7:
        /*0024*/ 	.byte	0x04, 0x12
        /*0026*/ 	.short	(.L_9 - .L_8)
	.align		4
.L_8:
        /*0028*/ 	.word	index@(triton_poi_fused__native_batch_norm_legit_no_training_mul_softplus_tanh_27)
        /*002c*/ 	.word	0x00000000
.L_9:


//--------------------- .nv.info.triton_poi_fused__native_batch_norm_legit_no_training_mul_softplus_tanh_27 --------------------------
	.section	.nv.info.triton_poi_fused__native_batch_norm_legit_no_training_mul_softplus_tanh_27,"",@"SHT_CUDA_INFO"
	.sectionflags	@""
	.align	4


	//----- nvinfo : EIATTR_CUDA_API_VERSION
	.align		4
        /*0000*/ 	.byte	0x04, 0x37
        /*0002*/ 	.short	(.L_11 - .L_10)
.L_10:
        /*0004*/ 	.word	0x0000007c


	//----- nvinfo : EIATTR_KPARAM_INFO
	.align		4
.L_11:
        /*0008*/ 	.byte	0x04, 0x17
        /*000a*/ 	.short	(.L_13 - .L_12)
.L_12:
        /*000c*/ 	.word	0x00000000
        /*0010*/ 	.short	0x0007
        /*0012*/ 	.short	0x0034
        /*0014*/ 	.byte	0x00, 0xf0, 0x11, 0x00


	//----- nvinfo : EIATTR_KPARAM_INFO
	.align		4
.L_13:
        /*0018*/ 	.byte	0x04, 0x17
        /*001a*/ 	.short	(.L_15 - .L_14)
.L_14:
        /*001c*/ 	.word	0x00000000
        /*0020*/ 	.short	0x0006
        /*0022*/ 	.short	0x0030
        /*0024*/ 	.byte	0x00, 0xf0, 0x11, 0x00


	//----- nvinfo : EIATTR_KPARAM_INFO
	.align		4
.L_15:
        /*0028*/ 	.byte	0x04, 0x17
        /*002a*/ 	.short	(.L_17 - .L_16)
.L_16:
        /*002c*/ 	.word	0x00000000
        /*0030*/ 	.short	0x0005
        /*0032*/ 	.short	0x0028
        /*0034*/ 	.byte	0x00, 0xf4, 0x21, 0x00


	//----- nvinfo : EIATTR_KPARAM_INFO
	.align		4
.L_17:
        /*0038*/ 	.byte	0x04, 0x17
        /*003a*/ 	.short	(.L_19 - .L_18)
.L_18:
        /*003c*/ 	.word	0x00000000
        /*0040*/ 	.short	0x0004
        /*0042*/ 	.short	0x0020
        /*0044*/ 	.byte	0x00, 0xf4, 0x21, 0x00


	//----- nvinfo : EIATTR_KPARAM_INFO
	.align		4
.L_19:
        /*0048*/ 	.byte	0x04, 0x17
        /*004a*/ 	.short	(.L_21 - .L_20)
.L_20:
        /*004c*/ 	.word	0x00000000
        /*0050*/ 	.short	0x0003
        /*0052*/ 	.short	0x0018
        /*0054*/ 	.byte	0x00, 0xf4, 0x21, 0x00


	//----- nvinfo : EIATTR_KPARAM_INFO
	.align		4
.L_21:
        /*0058*/ 	.byte	0x04, 0x17
        /*005a*/ 	.short	(.L_23 - .L_22)
.L_22:
        /*005c*/ 	.word	0x00000000
        /*0060*/ 	.short	0x0002
        /*0062*/ 	.short	0x0010
        /*0064*/ 	.byte	0x00, 0xf4, 0x21, 0x00


	//----- nvinfo : EIATTR_KPARAM_INFO
	.align		4
.L_23:
        /*0068*/ 	.byte	0x04, 0x17
        /*006a*/ 	.short	(.L_25 - .L_24)
.L_24:
        /*006c*/ 	.word	0x00000000
        /*0070*/ 	.short	0x0001
        /*0072*/ 	.short	0x0008
        /*0074*/ 	.byte	0x00, 0xf4, 0x21, 0x00


	//----- nvinfo : EIATTR_KPARAM_INFO
	.align		4
.L_25:
        /*0078*/ 	.byte	0x04, 0x17
        /*007a*/ 	.short	(.L_27 - .L_26)
.L_26:
        /*007c*/ 	.word	0x00000000
        /*0080*/ 	.short	0x0000
        /*0082*/ 	.short	0x0000
        /*0084*/ 	.byte	0x00, 0xf4, 0x21, 0x00


	//----- nvinfo : EIATTR_SPARSE_MMA_MASK
	.align		4
.L_27:
        /*0088*/ 	.byte	0x03, 0x50
        /*008a*/ 	.short	0x0000


	//----- nvinfo : EIATTR_MAXREG_COUNT
	.align		4
        /*008c*/ 	.byte	0x03, 0x1b
        /*008e*/ 	.short	0x00ff


	//----- nvinfo : EIATTR_EXIT_INSTR_OFFSETS
	.align		4
        /*0090*/ 	.byte	0x04, 0x1c
        /*0092*/ 	.short	(.L_29 - .L_28)


	//   ....[0]....
.L_28:
        /*0094*/ 	.word	0x00004a30


	//   ....[1]....
        /*0098*/ 	.word	0x00004a80


	//----- nvinfo : EIATTR_REQNTID
	.align		4
.L_29:
        /*009c*/ 	.byte	0x04, 0x10
        /*009e*/ 	.short	(.L_31 - .L_30)
.L_30:
        /*00a0*/ 	.word	0x00000100
        /*00a4*/ 	.word	0x00000001
        /*00a8*/ 	.word	0x00000001


	//----- nvinfo : EIATTR_CRS_STACK_SIZE
	.align		4
.L_31:
        /*00ac*/ 	.byte	0x04, 0x1e
        /*00ae*/ 	.short	(.L_33 - .L_32)
.L_32:
        /*00b0*/ 	.word	0x00000000


	//----- nvinfo : EIATTR_CBANK_PARAM_SIZE
	.align		4
.L_33:
        /*00b4*/ 	.byte	0x03, 0x19
        /*00b6*/ 	.short	0x0038


	//----- nvinfo : EIATTR_PARAM_CBANK
	.align		4
        /*00b8*/ 	.byte	0x04, 0x0a
        /*00ba*/ 	.short	(.L_35 - .L_34)
	.align		4
.L_34:
        /*00bc*/ 	.word	index@(.nv.constant0.triton_poi_fused__native_batch_norm_legit_no_training_mul_softplus_tanh_27)
        /*00c0*/ 	.short	0x0210
        /*00c2*/ 	.short	0x0038


	//----- nvinfo : EIATTR_SW_WAR
	.align		4
.L_35:
        /*00c4*/ 	.byte	0x04, 0x36
        /*00c6*/ 	.short	(.L_37 - .L_36)
.L_36:
        /*00c8*/ 	.word	0x00000008
.L_37:


//--------------------- .nv.callgraph             --------------------------
	.section	.nv.callgraph,"",@"SHT_CUDA_CALLGRAPH"
	.align	4
	.sectionentsize	8
	.align		4
        /*0000*/ 	.word	0x00000000
	.align		4
        /*0004*/ 	.word	0xffffffff
	.align		4
        /*0008*/ 	.word	0x00000000
	.align		4
        /*000c*/ 	.word	0xfffffffe
	.align		4
        /*0010*/ 	.word	0x00000000
	.align		4
        /*0014*/ 	.word	0xfffffffd
	.align		4
        /*0018*/ 	.word	0x00000000
	.align		4
        /*001c*/ 	.word	0xfffffffc


//--------------------- .nv.constant4             --------------------------
	.section	.nv.constant4,"a",@progbits
	.align	8
	.align		8
.nv.constant4:
        /*0000*/ 	.dword	_$_str
	.align		8
        /*0008*/ 	.dword	_$_str_$_2


//--------------------- .text.triton_poi_fused__native_batch_norm_legit_no_training_mul_softplus_tanh_27 --------------------------
	.section	.text.triton_poi_fused__native_batch_norm_legit_no_training_mul_softplus_tanh_27,"ax",@progbits
	.sectionflags	@"SHF_BARRIERS=1"
	.align	128
        .global         triton_poi_fused__native_batch_norm_legit_no_training_mul_softplus_tanh_27
        .type           triton_poi_fused__native_batch_norm_legit_no_training_mul_softplus_tanh_27,@function
        .size           triton_poi_fused__native_batch_norm_legit_no_training_mul_softplus_tanh_27,(.L_x_81 - triton_poi_fused__native_batch_norm_legit_no_training_mul_softplus_tanh_27)
        .other          triton_poi_fused__native_batch_norm_legit_no_training_mul_softplus_tanh_27,@"STO_CUDA_ENTRY STV_DEFAULT"
triton_poi_fused__native_batch_norm_legit_no_training_mul_softplus_tanh_27:
.text.triton_poi_fused__native_batch_norm_legit_no_training_mul_softplus_tanh_27:
[----:B------:R-:W0:Y:S01]  /*0000*/  LDC R1, c[0x0][0x28] ;  /* 0x00000a00ff017b82 */ /* 0x000e220000000800 */
[----:B------:R-:W1:Y:S07]  /*0010*/  S2R R0, SR_TID.X ;  /* 0x0000000000007919 */ /* 0x000e6e0000002100 */
[----:B------:R-:W2:Y:S01]  /*0020*/  S2UR UR5, SR_CTAID.X ;  /* 0x00000000000579c3 */ /* 0x000ea20000002500 */
[----:B------:R-:W-:Y:S02]  /*0030*/  CS2R R24, SRZ ;  /* 0x0000000000187805 */ /* 0x000fe4000001ff00 */
[----:B------:R-:W-:Y:S01]  /*0040*/  CS2R R26, SRZ ;  /* 0x00000000001a7805 */ /* 0x000fe2000001ff00 */
[----:B------:R-:W-:-:S04]  /*0050*/  ULDC.64 UR8, c[0x0][0x208] ;  /* 0x0000820000087ab9 */ /* 0x000fc80000000a00 */
[----:B------:R-:W3:Y:S08]  /*0060*/  LDC.64 R4, c[0x0][0x220] ;  /* 0x00008800ff047b82 */ /* 0x000ef00000000a00 */
[----:B------:R-:W4:Y:S01]  /*0070*/  S2UR UR4, SR_CTAID.Y ;  /* 0x00000000000479c3 */ /* 0x000f220000002600 */
[----:B--2---:R-:W-:-:S07]  /*0080*/  USHF.L.U32 UR5, UR5, 0x6, URZ ;  /* 0x0000000605057899 */ /* 0x004fce000800063f */
[----:B------:R-:W2:Y:S01]  /*0090*/  LDC.64 R40, c[0x0][0x210] ;  /* 0x00008400ff287b82 */ /* 0x000ea20000000a00 */
[----:B------:R-:W-:Y:S02]  /*00a0*/  MOV R31, UR5 ;  /* 0x00000005001f7c02 */ /* 0x000fe40008000f00 */
[----:B-1----:R-:W-:-:S05]  /*00b0*/  SHF.L.U32 R2, R0, 0x2, RZ ;  /* 0x0000000200027819 */ /* 0x002fca00000006ff */
[----:B------:R-:W1:Y:S01]  /*00c0*/  LDC.64 R18, c[0x0][0x218] ;  /* 0x00008600ff127b82 */ /* 0x000e620000000a00 */
[----:B------:R-:W-:-:S04]  /*00d0*/  LOP3.LUT R31, R31, 0x3c, R2, 0xf8, !PT ;  /* 0x0000003c1f1f7812 */ /* 0x000fc800078ef802 */
[C---:B------:R-:W-:Y:S01]  /*00e0*/  ISETP.GE.AND P0, PT, R31.reuse, 0x100, PT ;  /* 0x000001001f00780c */ /* 0x040fe20003f06270 */
[----:B---3--:R-:W-:Y:S02]  /*00f0*/  IMAD.WIDE R4, R31, 0x4, R4 ;  /* 0x000000041f047825 */ /* 0x008fe400078e0204 */
[----:B------:R-:W3:Y:S08]  /*0100*/  LDC.64 R32, c[0x0][0x228] ;  /* 0x00008a00ff207b82 */ /* 0x000ef00000000a00 */
[----:B------:R-:W5:Y:S02]  /*0110*/  LDC.64 R34, c[0x0][0x230] ;  /* 0x00008c00ff227b82 */ /* 0x000f640000000a00 */
[----:B------:R1:W5:Y:S01]  /*0120*/  @!P0 LDG.E.EL.128 R24, desc[UR8][R4.64] ;  /* 0x0000000804188981 */ /* 0x000362000c2e1d00 */
[----:B------:R-:W-:Y:S01]  /*0130*/  SHF.R.U32.HI R3, RZ, 0x4, R0 ;  /* 0x00000004ff037819 */ /* 0x000fe20000011600 */
[----:B----4-:R-:W-:Y:S01]  /*0140*/  USHF.L.U32 UR4, UR4, 0x6, URZ ;  /* 0x0000000604047899 */ /* 0x010fe2000800063f */
[----:B------:R-:W-:-:S02]  /*0150*/  CS2R R20, SRZ ;  /* 0x0000000000147805 */ /* 0x000fc4000001ff00 */
[----:B------:R-:W-:Y:S02]  /*0160*/  CS2R R22, SRZ ;  /* 0x0000000000167805 */ /* 0x000fe4000001ff00 */
[----:B------:R-:W-:Y:S02]  /*0170*/  SGXT.U32 R3, R3, 0x4 ;  /* 0x000000040303781a */ /* 0x000fe40000000000 */
[----:B------:R-:W-:Y:S01]  /*0180*/  CS2R R6, SRZ ;  /* 0x0000000000067805 */ /* 0x000fe2000001ff00 */
[----:B-1----:R-:W-:Y:S01]  /*0190*/  IMAD.WIDE R18, R31, 0x4, R18 ;  /* 0x000000041f127825 */ /* 0x002fe200078e0212 */
[----:B------:R-:W-:Y:S02]  /*01a0*/  LOP3.LUT R0, R3, UR4, RZ, 0xfc, !PT ;  /* 0x0000000403007c12 */ /* 0x000fe4000f8efcff */
[----:B0-----:R-:W-:Y:S02]  /*01b0*/  CS2R R4, SRZ ;  /* 0x0000000000047805 */ /* 0x001fe4000001ff00 */
[----:B------:R-:W-:-:S02]  /*01c0*/  ISETP.LT.AND P1, PT, R0, 0x100, !P0 ;  /* 0x000001000000780c */ /* 0x000fc40004721270 */
[----:B------:R-:W-:Y:S02]  /*01d0*/  LEA R17, R0, R31, 0x8 ;  /* 0x0000001f00117211 */ /* 0x000fe400078e40ff */
[----:B------:R-:W4:Y:S03]  /*01e0*/  @!P0 LDG.E.EL.128 R4, desc[UR8][R18.64] ;  /* 0x0000000812048981 */ /* 0x000f26000c2e1d00 */
[----:B--2---:R-:W-:Y:S01]  /*01f0*/  IMAD.WIDE R16, R17, 0x4, R40 ;  /* 0x0000000411107825 */ /* 0x004fe200078e0228 */
[----:B------:R-:W-:Y:S02]  /*0200*/  CS2R R8, SRZ ;  /* 0x0000000000087805 */ /* 0x000fe4000001ff00 */
[----:B------:R-:W-:Y:S02]  /*0210*/  CS2R R10, SRZ ;  /* 0x00000000000a7805 */ /* 0x000fe4000001ff00 */
[----:B------:R-:W-:-:S02]  /*0220*/  CS2R R12, SRZ ;  /* 0x00000000000c7805 */ /* 0x000fc4000001ff00 */
[----:B------:R-:W-:Y:S01]  /*0230*/  CS2R R14, SRZ ;  /* 0x00000000000e7805 */ /* 0x000fe2000001ff00 */
[----:B------:R0:W4:Y:S01]  /*0240*/  @P1 LDG.E.128 R20, desc[UR8][R16.64] ;  /* 0x0000000810141981 */ /* 0x000122000c1e1d00 */
[----:B---3--:R-:W-:-:S04]  /*0250*/  IMAD.WIDE R32, R31, 0x4, R32 ;  /* 0x000000041f207825 */ /* 0x008fc800078e0220 */
[----:B-----5:R-:W-:Y:S01]  /*0260*/  IMAD.WIDE R34, R31, 0x4, R34 ;  /* 0x000000041f227825 */ /* 0x020fe200078e0222 */
[----:B------:R-:W2:Y:S04]  /*0270*/  @!P0 LDG.E.EL.128 R8, desc[UR8][R32.64] ;  /* 0x0000000820088981 */ /* 0x000ea8000c2e1d00 */
[----:B------:R1:W2:Y:S01]  /*0280*/  @!P0 LDG.E.EL.128 R12, desc[UR8][R34.64] ;  /* 0x00000008220c8981 */ /* 0x0002a2000c2e1d00 */
[----:B------:R-:W-:-:S04]  /*0290*/  MOV R0, UR4 ;  /* 0x0000000400007c02 */ /* 0x000fc80008000f00 */
[----:B------:R-:W-:-:S04]  /*02a0*/  LOP3.LUT R0, R0, 0x10, R3, 0xfe, !PT ;  /* 0x0000001000007812 */ /* 0x000fc800078efe03 */
[C---:B------:R-:W-:Y:S02]  /*02b0*/  ISETP.LT.AND P1, PT, R0.reuse, 0x100, !P0 ;  /* 0x000001000000780c */ /* 0x040fe40004721270 */
[----:B------:R-:W-:Y:S02]  /*02c0*/  LEA R29, R0, R31, 0x8 ;  /* 0x0000001f001d7211 */ /* 0x000fe400078e40ff */
[----:B0-----:R-:W-:Y:S02]  /*02d0*/  CS2R R16, SRZ ;  /* 0x0000000000107805 */ /* 0x001fe4000001ff00 */
[----:B------:R-:W-:Y:S01]  /*02e0*/  CS2R R18, SRZ ;  /* 0x0000000000127805 */ /* 0x000fe2000001ff00 */
[----:B------:R-:W-:-:S06]  /*02f0*/  IMAD.WIDE R28, R29, 0x4, R40 ;  /* 0x000000041d1c7825 */ /* 0x000fcc00078e0228 */
[----:B------:R0:W3:Y:S01]  /*0300*/  @P1 LDG.E.128 R16, desc[UR8][R28.64] ;  /* 0x000000081c101981 */ /* 0x0000e2000c1e1d00 */
[----:B------:R-:W-:Y:S01]  /*0310*/  HFMA2.MMA R0, -RZ, RZ, 1.625, 0 ;  /* 0x3e800000ff007435 */ /* 0x000fe200000001ff */
[----:B------:R-:W-:-:S04]  /*0320*/  FADD R24, R24, 9.9999997473787516356e-06 ;  /* 0x3727c5ac18187421 */ /* 0x000fc80000000000 */
[----:B------:R-:W5:Y:S02]  /*0330*/  MUFU.SQRT R30, R24 ;  /* 0x00000018001e7308 */ /* 0x000f640000002000 */
[C---:B-----5:R-:W-:Y:S02]  /*0340*/  FSETP.GT.AND P1, PT, R30.reuse, 8.50705917302346158658e+37, PT ;  /* 0x7e8000001e00780b */ /* 0x060fe40003f24000 */
[----:B------:R-:W-:-:S11]  /*0350*/  FSETP.GEU.AND P3, PT, R30, 1.175494350822287508e-38, PT ;  /* 0x008000001e00780b */ /* 0x000fd60003f6e000 */
[----:B------:R-:W-:-:S04]  /*0360*/  @P1 FMUL R30, R30, 0.25 ;  /* 0x3e8000001e1e1820 */ /* 0x000fc80000400000 */
[----:B------:R-:W-:-:S04]  /*0370*/  @!P3 FMUL R30, R30, 16777216 ;  /* 0x4b8000001e1eb820 */ /* 0x000fc80000400000 */
[----:B-1----:R-:W1:Y:S01]  /*0380*/  MUFU.RCP R35, R30 ;  /* 0x0000001e00237308 */ /* 0x002e620000001000 */
[----:B------:R-:W-:Y:S01]  /*0390*/  FSEL R24, R0, 1, P1 ;  /* 0x3f80000000187808 */ /* 0x000fe20000800000 */
[----:B------:R-:W-:-:S04]  /*03a0*/  FADD R25, R25, 9.9999997473787516356e-06 ;  /* 0x3727c5ac19197421 */ /* 0x000fc80000000000 */
[----:B------:R-:W-:Y:S01]  /*03b0*/  @!P3 FMUL R24, R24, 16777216 ;  /* 0x4b8000001818b820 */ /* 0x000fe20000400000 */
[----:B----4-:R-:W-:Y:S01]  /*03c0*/  FADD R20, -R4, R20 ;  /* 0x0000001404147221 */ /* 0x010fe20000000100 */
[----:B------:R-:W4:Y:S01]  /*03d0*/  MUFU.SQRT R25, R25 ;  /* 0x0000001900197308 */ /* 0x000f220000002000 */
[----:B------:R-:W-:Y:S01]  /*03e0*/  FADD R26, R26, 9.9999997473787516356e-06 ;  /* 0x3727c5ac1a1a7421 */ /* 0x000fe20000000000 */
[----:B-1----:R-:W-:-:S06]  /*03f0*/  FMUL R35, R35, R24 ;  /* 0x0000001823237220 */ /* 0x002fcc0000400000 */
[----:B------:R-:W1:Y:S01]  /*0400*/  MUFU.SQRT R26, R26 ;  /* 0x0000001a001a7308 */ /* 0x000e620000002000 */
[----:B0-----:R-:W-:-:S04]  /*0410*/  FMUL R29, R20, R35 ;  /* 0x00000023141d7220 */ /* 0x001fc80000400000 */
[----:B--2---:R-:W-:Y:S01]  /*0420*/  FFMA R28, R29, R8, R12 ;  /* 0x000000081d1c7223 */ /* 0x004fe2000000000c */
[----:B----4-:R-:W-:-:S03]  /*0430*/  FSETP.GT.AND P2, PT, R25, 8.50705917302346158658e+37, PT ;  /* 0x7e8000001900780b */ /* 0x010fc60003f44000 */
[----:B------:R-:W-:Y:S01]  /*0440*/  FMUL R33, R28, 1.4426950216293334961 ;  /* 0x3fb8aa3b1c217820 */ /* 0x000fe20000400000 */
[----:B------:R-:W-:Y:S01]  /*0450*/  FSETP.GEU.AND P4, PT, R25, 1.175494350822287508e-38, PT ;  /* 0x008000001900780b */ /* 0x000fe20003f8e000 */
[----:B------:R-:W-:-:S03]  /*0460*/  FADD R27, R27, 9.9999997473787516356e-06 ;  /* 0x3727c5ac1b1b7421 */ /* 0x000fc60000000000 */
[----:B------:R-:W-:Y:S02]  /*0470*/  FSETP.GEU.AND P1, PT, R33, -126, PT ;  /* 0xc2fc00002100780b */ /* 0x000fe40003f2e000 */
[C---:B-1----:R-:W-:Y:S01]  /*0480*/  FSETP.GT.AND P3, PT, R26.reuse, 8.50705917302346158658e+37, PT ;  /* 0x7e8000001a00780b */ /* 0x042fe20003f64000 */
[----:B------:R-:W0:Y:S01]  /*0490*/  MUFU.SQRT R27, R27 ;  /* 0x0000001b001b7308 */ /* 0x000e220000002000 */
[----:B------:R-:W-:Y:S01]  /*04a0*/  FSETP.GEU.AND P5, PT, R26, 1.175494350822287508e-38, PT ;  /* 0x008000001a00780b */ /* 0x000fe20003fae000 */
[----:B------:R-:W-:-:S04]  /*04b0*/  @P2 FMUL R25, R25, 0.25 ;  /* 0x3e80000019192820 */ /* 0x000fc80000400000 */
[----:B------:R-:W-:-:S04]  /*04c0*/  @!P4 FMUL R25, R25, 16777216 ;  /* 0x4b8000001919c820 */ /* 0x000fc80000400000 */
[----:B------:R-:W-:Y:S01]  /*04d0*/  @!P1 FMUL R33, R33, 0.5 ;  /* 0x3f00000021219820 */ /* 0x000fe20000400000 */
[----:B------:R-:W1:Y:S01]  /*04e0*/  MUFU.RCP R36, R25 ;  /* 0x0000001900247308 */ /* 0x000e620000001000 */
[----:B------:R-:W-:Y:S01]  /*04f0*/  @P3 FMUL R26, R26, 0.25 ;  /* 0x3e8000001a1a3820 */ /* 0x000fe20000400000 */
[C---:B------:R-:W-:Y:S02]  /*0500*/  FSEL R29, R0.reuse, 1, P2 ;  /* 0x3f800000001d7808 */ /* 0x040fe40001000000 */
[----:B------:R-:W-:Y:S01]  /*0510*/  FSEL R37, R0, 1, P3 ;  /* 0x3f80000000257808 */ /* 0x000fe20001800000 */
[----:B------:R-:W-:-:S03]  /*0520*/  @!P5 FMUL R26, R26, 16777216 ;  /* 0x4b8000001a1ad820 */ /* 0x000fc60000400000 */
[----:B------:R-:W2:Y:S01]  /*0530*/  MUFU.EX2 R33, R33 ;  /* 0x0000002100217308 */ /* 0x000ea20000000800 */
[----:B0-----:R-:W-:Y:S01]  /*0540*/  FSETP.GT.AND P3, PT, R27, 8.50705917302346158658e+37, PT ;  /* 0x7e8000001b00780b */ /* 0x001fe20003f64000 */
[----:B------:R-:W-:Y:S01]  /*0550*/  @!P4 FMUL R29, R29, 16777216 ;  /* 0x4b8000001d1dc820 */ /* 0x000fe20000400000 */
[----:B------:R-:W-:-:S05]  /*0560*/  FSETP.GEU.AND P4, PT, R27, 1.175494350822287508e-38, PT ;  /* 0x008000001b00780b */ /* 0x000fca0003f8e000 */
[----:B------:R-:W0:Y:S01]  /*0570*/  MUFU.RCP R32, R26 ;  /* 0x0000001a00207308 */ /* 0x000e220000001000 */
[----:B-1----:R-:W-:Y:S01]  /*0580*/  FMUL R36, R36, R29 ;  /* 0x0000001d24247220 */ /* 0x002fe20000400000 */
[----:B------:R-:W-:Y:S01]  /*0590*/  FADD R21, -R5, R21 ;  /* 0x0000001505157221 */ /* 0x000fe20000000100 */
[----:B------:R-:W-:Y:S01]  /*05a0*/  @!P5 FMUL R37, R37, 16777216 ;  /* 0x4b8000002525d820 */ /* 0x000fe20000400000 */
[----:B--2---:R-:W-:Y:S02]  /*05b0*/  @!P1 FMUL R33, R33, R33 ;  /* 0x0000002121219220 */ /* 0x004fe40000400000 */
[----:B------:R-:W-:Y:S01]  /*05c0*/  @P3 FMUL R27, R27, 0.25 ;  /* 0x3e8000001b1b3820 */ /* 0x000fe20000400000 */
[----:B------:R-:W-:Y:S01]  /*05d0*/  FMUL R30, R21, R36 ;  /* 0x00000024151e7220 */ /* 0x000fe20000400000 */
[----:B------:R-:W-:Y:S02]  /*05e0*/  FADD.FTZ.RZ R24, R33, 1 ;  /* 0x3f80000021187421 */ /* 0x000fe4000001c000 */
[----:B------:R-:W-:Y:S01]  /*05f0*/  @!P4 FMUL R27, R27, 16777216 ;  /* 0x4b8000001b1bc820 */ /* 0x000fe20000400000 */
[----:B------:R-:W-:Y:S01]  /*0600*/  FADD R21, -R6, R22 ;  /* 0x0000001606157221 */ /* 0x000fe20000000100 */
[----:B------:R-:W-:Y:S01]  /*0610*/  FFMA R30, R30, R9, R13 ;  /* 0x000000091e1e7223 */ /* 0x000fe2000000000d */
[----:B0-----:R-:W-:Y:S01]  /*0620*/  FMUL R32, R32, R37 ;  /* 0x0000002520207220 */ /* 0x001fe20000400000 */
[----:B------:R-:W-:Y:S01]  /*0630*/  IADD3 R24, R24, -0x3f400000, RZ ;  /* 0xc0c0000018187810 */ /* 0x000fe20007ffe0ff */
[----:B------:R-:W0:Y:S01]  /*0640*/  MUFU.RCP R34, R27 ;  /* 0x0000001b00227308 */ /* 0x000e220000001000 */
[----:B------:R-:W-:Y:S01]  /*0650*/  MOV R20, UR4 ;  /* 0x0000000400147c02 */ /* 0x000fe20008000f00 */
[----:B------:R-:W-:Y:S01]  /*0660*/  FMUL R21, R21, R32 ;  /* 0x0000002015157220 */ /* 0x000fe20000400000 */
[----:B------:R-:W-:Y:S01]  /*0670*/  MOV R22, UR4 ;  /* 0x0000000400167c02 */ /* 0x000fe20008000f00 */
[----:B------:R-:W-:Y:S01]  /*0680*/  FMUL R51, R30, 1.4426950216293334961 ;  /* 0x3fb8aa3b1e337820 */ /* 0x000fe20000400000 */
[----:B------:R-:W-:Y:S01]  /*0690*/  LOP3.LUT R52, R24, 0xff800000, RZ, 0xc0, !PT ;  /* 0xff80000018347812 */ /* 0x000fe200078ec0ff */
[----:B------:R-:W-:Y:S01]  /*06a0*/  FFMA R29, R21, R10, R14 ;  /* 0x0000000a151d7223 */ /* 0x000fe2000000000e */
[----:B------:R-:W-:-:S02]  /*06b0*/  LOP3.LUT R20, R20, 0x20, R3, 0xfe, !PT ;  /* 0x0000002014147812 */ /* 0x000fc400078efe03 */
[----:B------:R-:W-:Y:S02]  /*06c0*/  LOP3.LUT R22, R22, 0x30, R3, 0xfe, !PT ;  /* 0x0000003016167812 */ /* 0x000fe400078efe03 */
[----:B------:R-:W-:Y:S02]  /*06d0*/  FSEL R21, R0, 1, P3 ;  /* 0x3f80000000157808 */ /* 0x000fe40001800000 */
[----:B------:R-:W-:Y:S02]  /*06e0*/  FSETP.GEU.AND P2, PT, R51, -126, PT ;  /* 0xc2fc00003300780b */ /* 0x000fe40003f4e000 */
[----:B------:R-:W-:Y:S02]  /*06f0*/  IADD3 R25, -R52, 0x40800000, RZ ;  /* 0x4080000034197810 */ /* 0x000fe40007ffe1ff */
[C---:B------:R-:W-:Y:S02]  /*0700*/  LEA R39, R20.reuse, R31, 0x8 ;  /* 0x0000001f14277211 */ /* 0x040fe400078e40ff */
[----:B------:R-:W-:-:S02]  /*0710*/  ISETP.LT.AND P1, PT, R20, 0x100, !P0 ;  /* 0x000001001400780c */ /* 0x000fc40004721270 */
[C---:B------:R-:W-:Y:S01]  /*0720*/  LEA R31, R22.reuse, R31, 0x8 ;  /* 0x0000001f161f7211 */ /* 0x040fe200078e40ff */
[----:B------:R-:W-:Y:S01]  /*0730*/  @!P4 FMUL R21, R21, 16777216 ;  /* 0x4b8000001515c820 */ /* 0x000fe20000400000 */
[----:B------:R-:W-:Y:S01]  /*0740*/  ISETP.LT.AND P0, PT, R22, 0x100, !P0 ;  /* 0x000001001600780c */ /* 0x000fe20004701270 */
[----:B------:R-:W-:Y:S01]  /*0750*/  FFMA.FTZ R25, R25, R0, -1 ;  /* 0xbf80000019197423 */ /* 0x000fe20000010000 */
[----:B------:R-:W-:Y:S01]  /*0760*/  IADD3 R54, R33, -R52, RZ ;  /* 0x8000003421367210 */ /* 0x000fe20007ffe0ff */
[----:B------:R-:W-:Y:S01]  /*0770*/  FMUL R49, R29, 1.4426950216293334961 ;  /* 0x3fb8aa3b1d317820 */ /* 0x000fe20000400000 */
[----:B------:R-:W-:-:S04]  /*0780*/  IMAD.WIDE R38, R39, 0x4, R40 ;  /* 0x0000000427267825 */ /* 0x000fc800078e0228 */
[----:B0-----:R-:W-:Y:S01]  /*0790*/  FMUL R34, R34, R21 ;  /* 0x0000001522227220 */ /* 0x001fe20000400000 */
[----:B------:R-:W-:Y:S01]  /*07a0*/  CS2R R20, SRZ ;  /* 0x0000000000147805 */ /* 0x000fe2000001ff00 */
[----:B------:R-:W-:-:S04]  /*07b0*/  IMAD.WIDE R40, R31, 0x4, R40 ;  /* 0x000000041f287825 */ /* 0x000fc800078e0228 */
[----:B------:R-:W-:Y:S01]  /*07c0*/  FADD R31, -R7, R23 ;  /* 0x00000017071f7221 */ /* 0x000fe20000000100 */
[----:B------:R-:W-:Y:S01]  /*07d0*/  FADD R54, R54, R25 ;  /* 0x0000001936367221 */ /* 0x000fe20000000000 */
[----:B------:R-:W-:Y:S02]  /*07e0*/  CS2R R22, SRZ ;  /* 0x0000000000167805 */ /* 0x000fe4000001ff00 */
[----:B------:R-:W-:Y:S02]  /*07f0*/  CS2R R24, SRZ ;  /* 0x0000000000187805 */ /* 0x000fe4000001ff00 */
[----:B------:R-:W-:Y:S02]  /*0800*/  CS2R R26, SRZ ;  /* 0x00000000001a7805 */ /* 0x000fe4000001ff00 */
[----:B------:R-:W-:Y:S01]  /*0810*/  FSETP.GEU.AND P5, PT, R49, -126, PT ;  /* 0xc2fc00003100780b */ /* 0x000fe20003fae000 */
[----:B------:R-:W-:Y:S01]  /*0820*/  @!P2 FMUL R51, R51, 0.5 ;  /* 0x3f0000003333a820 */ /* 0x000fe20000400000 */
[----:B------:R0:W2:Y:S04]  /*0830*/  @P1 LDG.E.128 R20, desc[UR8][R38.64] ;  /* 0x0000000826141981 */ /* 0x0000a8000c1e1d00 */
[----:B------:R1:W4:Y:S01]  /*0840*/  @P0 LDG.E.128 R24, desc[UR8][R40.64] ;  /* 0x0000000828180981 */ /* 0x000322000c1e1d00 */
[----:B------:R-:W5:Y:S06]  /*0850*/  MUFU.EX2 R51, R51 ;  /* 0x0000003300337308 */ /* 0x000f6c0000000800 */
[----:B------:R-:W-:-:S06]  /*0860*/  @!P5 FMUL R49, R49, 0.5 ;  /* 0x3f0000003131d820 */ /* 0x000fcc0000400000 */
[----:B------:R-:W0:Y:S01]  /*0870*/  MUFU.EX2 R49, R49 ;  /* 0x0000003100317308 */ /* 0x000e220000000800 */
[----:B------:R-:W-:Y:S01]  /*0880*/  MOV R37, 0x3d39bf78 ;  /* 0x3d39bf7800257802 */ /* 0x000fe20000000f00 */
[----:B-----5:R-:W-:-:S04]  /*0890*/  @!P2 FMUL R51, R51, R51 ;  /* 0x000000333333a220 */ /* 0x020fc80000400000 */
[----:B------:R-:W-:Y:S01]  /*08a0*/  FADD.FTZ.RZ R42, R51, 1 ;  /* 0x3f800000332a7421 */ /* 0x000fe2000001c000 */
[----:B------:R-:W-:-:S04]  /*08b0*/  FFMA.FTZ R43, R54, -R37, 0.10546888411045074463 ;  /* 0x3dd80012362b7423 */ /* 0x000fc80000010825 */
[----:B------:R-:W-:Y:S01]  /*08c0*/  IADD3 R42, R42, -0x3f400000, RZ ;  /* 0xc0c000002a2a7810 */ /* 0x000fe20007ffe0ff */
[----:B------:R-:W-:Y:S01]  /*08d0*/  FFMA.FTZ R43, R54, R43, -0.13229703903198242188 ;  /* 0xbe0778e0362b7423 */ /* 0x000fe2000001002b */
[----:B0-----:R-:W-:Y:S02]  /*08e0*/  @!P5 FMUL R49, R49, R49 ;  /* 0x000000313131d220 */ /* 0x001fe40000400000 */
[----:B------:R-:W-:Y:S01]  /*08f0*/  LOP3.LUT R44, R42, 0xff800000, RZ, 0xc0, !PT ;  /* 0xff8000002a2c7812 */ /* 0x000fe200078ec0ff */
[----:B------:R-:W-:Y:S01]  /*0900*/  FMUL R42, R31, R34 ;  /* 0x000000221f2a7220 */ /* 0x000fe20000400000 */
[----:B------:R-:W-:Y:S01]  /*0910*/  FADD.FTZ.RZ R45, R49, 1 ;  /* 0x3f800000312d7421 */ /* 0x000fe2000001c000 */
[----:B------:R-:W-:Y:S02]  /*0920*/  FFMA.FTZ R43, R54, R43, 0.14491446316242218018 ;  /* 0x3e146475362b7423 */ /* 0x000fe4000001002b */
[----:B------:R-:W-:Y:S02]  /*0930*/  FFMA R31, R42, R11, R15 ;  /* 0x0000000b2a1f7223 */ /* 0x000fe4000000000f */
[C---:B------:R-:W-:Y:S01]  /*0940*/  FFMA.FTZ R43, R54.reuse, R43, -0.16641564667224884033 ;  /* 0xbe2a68dd362b7423 */ /* 0x040fe2000001002b */
[----:B------:R-:W-:Y:S01]  /*0950*/  IADD3 R46, R45, -0x3f400000, RZ ;  /* 0xc0c000002d2e7810 */ /* 0x000fe20007ffe0ff */
[----:B------:R-:W-:Y:S01]  /*0960*/  FMUL R39, R31, 1.4426950216293334961 ;  /* 0x3fb8aa3b1f277820 */ /* 0x000fe20000400000 */
[----:B------:R-:W-:Y:S01]  /*0970*/  IADD3 R45, -R44, 0x40800000, RZ ;  /* 0x408000002c2d7810 */ /* 0x000fe20007ffe1ff */
[----:B------:R-:W-:Y:S01]  /*0980*/  FFMA.FTZ R43, R54, R43, 0.19988867640495300293 ;  /* 0x3e4caf9e362b7423 */ /* 0x000fe2000001002b */
[----:B------:R-:W-:-:S02]  /*0990*/  IADD3 R42, R51, -R44, RZ ;  /* 0x8000002c332a7210 */ /* 0x000fc40007ffe0ff */
[----:B------:R-:W-:Y:S01]  /*09a0*/  LOP3.LUT R38, R46, 0xff800000, RZ, 0xc0, !PT ;  /* 0xff8000002e267812 */ /* 0x000fe200078ec0ff */
[----:B------:R-:W-:Y:S01]  /*09b0*/  FFMA.FTZ R45, R45, R0, -1 ;  /* 0xbf8000002d2d7423 */ /* 0x000fe20000010000 */
[----:B------:R-:W-:Y:S01]  /*09c0*/  FSETP.GEU.AND P0, PT, R39, -126, PT ;  /* 0xc2fc00002700780b */ /* 0x000fe20003f0e000 */
[----:B------:R-:W-:Y:S02]  /*09d0*/  FFMA.FTZ R43, R54, R43, -0.25000196695327758789 ;  /* 0xbe800042362b7423 */ /* 0x000fe4000001002b */
[----:B-1----:R-:W-:Y:S01]  /*09e0*/  FADD R40, R42, R45 ;  /* 0x0000002d2a287221 */ /* 0x002fe20000000000 */
[----:B------:R-:W-:Y:S01]  /*09f0*/  IADD3 R45, -R38, 0x40800000, RZ ;  /* 0x40800000262d7810 */ /* 0x000fe20007ffe1ff */
[----:B------:R-:W-:Y:S01]  /*0a00*/  FFMA.FTZ R43, R54, R43, 0.33333510160446166992 ;  /* 0x3eaaaae6362b7423 */ /* 0x000fe2000001002b */
[----:B------:R-:W-:-:S03]  /*0a10*/  IADD3 R42, R49, -R38, RZ ;  /* 0x80000026312a7210 */ /* 0x000fc60007ffe0ff */
[----:B------:R-:W-:Y:S01]  /*0a20*/  FFMA.FTZ R43, R54, R43, -0.5 ;  /* 0xbf000000362b7423 */ /* 0x000fe2000001002b */
[----:B------:R-:W-:-:S03]  /*0a30*/  FFMA.FTZ R45, R45, R0, -1 ;  /* 0xbf8000002d2d7423 */ /* 0x000fc60000010000 */
[----:B------:R-:W-:Y:S01]  /*0a40*/  FMUL R43, R54, R43 ;  /* 0x0000002b362b7220 */ /* 0x000fe20000400000 */
[----:B------:R-:W-:Y:S01]  /*0a50*/  FADD R42, R42, R45 ;  /* 0x0000002d2a2a7221 */ /* 0x000fe20000000000 */
[----:B------:R-:W-:Y:S02]  /*0a60*/  @!P0 FMUL R39, R39, 0.5 ;  /* 0x3f00000027278820 */ /* 0x000fe40000400000 */
[----:B------:R-:W-:Y:S01]  /*0a70*/  FFMA.FTZ R54, R54, R43, R54 ;  /* 0x0000002b36367223 */ /* 0x000fe20000010036 */
[-C--:B------:R-:W-:Y:S01]  /*0a80*/  FFMA.FTZ R43, R42, -R37.reuse, 0.10546888411045074463 ;  /* 0x3dd800122a2b7423 */ /* 0x080fe20000010825 */
[----:B------:R-:W0:Y:S01]  /*0a90*/  MUFU.EX2 R53, R39 ;  /* 0x0000002700357308 */ /* 0x000e220000000800 */
[----:B------:R-:W-:Y:S02]  /*0aa0*/  FFMA.FTZ R41, R40, -R37, 0.10546888411045074463 ;  /* 0x3dd8001228297423 */ /* 0x000fe40000010825 */
[----:B------:R-:W-:Y:S02]  /*0ab0*/  FFMA.FTZ R43, R42, R43, -0.13229703903198242188 ;  /* 0xbe0778e02a2b7423 */ /* 0x000fe4000001002b */
[----:B------:R-:W-:-:S02]  /*0ac0*/  FFMA.FTZ R41, R40, R41, -0.13229703903198242188 ;  /* 0xbe0778e028297423 */ /* 0x000fc40000010029 */
[----:B------:R-:W-:Y:S02]  /*0ad0*/  FFMA.FTZ R43, R42, R43, 0.14491446316242218018 ;  /* 0x3e1464752a2b7423 */ /* 0x000fe4000001002b */
[----:B------:R-:W-:Y:S02]  /*0ae0*/  FFMA.FTZ R41, R40, R41, 0.14491446316242218018 ;  /* 0x3e14647528297423 */ /* 0x000fe40000010029 */
[----:B------:R-:W-:Y:S02]  /*0af0*/  FFMA.FTZ R43, R42, R43, -0.16641564667224884033 ;  /* 0xbe2a68dd2a2b7423 */ /* 0x000fe4000001002b */
[----:B------:R-:W-:Y:S01]  /*0b00*/  FFMA.FTZ R41, R40, R41, -0.16641564667224884033 ;  /* 0xbe2a68dd28297423 */ /* 0x000fe20000010029 */
[----:B0-----:R-:W-:Y:S01]  /*0b10*/  @!P0 FMUL R53, R53, R53 ;  /* 0x0000003535358220 */ /* 0x001fe20000400000 */
[----:B------:R-:W-:Y:S02]  /*0b20*/  FFMA.FTZ R43, R42, R43, 0.19988867640495300293 ;  /* 0x3e4caf9e2a2b7423 */ /* 0x000fe4000001002b */
[----:B------:R-:W-:Y:S01]  /*0b30*/  FFMA.FTZ R41, R40, R41, 0.19988867640495300293 ;  /* 0x3e4caf9e28297423 */ /* 0x000fe20000010029 */
[----:B------:R-:W-:Y:S01]  /*0b40*/  FADD.FTZ.RZ R39, R53, 1 ;  /* 0x3f80000035277421 */ /* 0x000fe2000001c000 */
[----:B------:R-:W-:-:S02]  /*0b50*/  FFMA.FTZ R43, R42, R43, -0.25000196695327758789 ;  /* 0xbe8000422a2b7423 */ /* 0x000fc4000001002b */
[----:B------:R-:W-:Y:S02]  /*0b60*/  FFMA.FTZ R41, R40, R41, -0.25000196695327758789 ;  /* 0xbe80004228297423 */ /* 0x000fe40000010029 */
[----:B------:R-:W-:Y:S01]  /*0b70*/  FFMA.FTZ R43, R42, R43, 0.33333510160446166992 ;  /* 0x3eaaaae62a2b7423 */ /* 0x000fe2000001002b */
[----:B------:R-:W-:Y:S01]  /*0b80*/  IADD3 R39, R39, -0x3f400000, RZ ;  /* 0xc0c0000027277810 */ /* 0x000fe20007ffe0ff */
[----:B------:R-:W-:Y:S02]  /*0b90*/  FFMA.FTZ R41, R40, R41, 0.33333510160446166992 ;  /* 0x3eaaaae628297423 */ /* 0x000fe40000010029 */
[----:B------:R-:W-:Y:S01]  /*0ba0*/  FFMA.FTZ R43, R42, R43, -0.5 ;  /* 0xbf0000002a2b7423 */ /* 0x000fe2000001002b */
[----:B------:R-:W-:Y:S01]  /*0bb0*/  LOP3.LUT R48, R39, 0xff800000, RZ, 0xc0, !PT ;  /* 0xff80000027307812 */ /* 0x000fe200078ec0ff */
[----:B------:R-:W-:Y:S02]  /*0bc0*/  FFMA.FTZ R41, R40, R41, -0.5 ;  /* 0xbf00000028297423 */ /* 0x000fe40000010029 */
[----:B------:R-:W-:Y:S01]  /*0bd0*/  FMUL R43, R42, R43 ;  /* 0x0000002b2a2b7220 */ /* 0x000fe20000400000 */
[----:B------:R-:W-:Y:S01]  /*0be0*/  IADD3 R39, -R48, 0x40800000, RZ ;  /* 0x4080000030277810 */ /* 0x000fe20007ffe1ff */
[----:B------:R-:W-:Y:S01]  /*0bf0*/  FMUL R41, R40, R41 ;  /* 0x0000002928297220 */ /* 0x000fe20000400000 */
[----:B---3--:R-:W-:Y:S01]  /*0c00*/  FADD R16, -R4, R16 ;  /* 0x0000001004107221 */ /* 0x008fe20000000100 */
[----:B------:R-:W-:-:S02]  /*0c10*/  FFMA.FTZ R43, R42, R43, R42 ;  /* 0x0000002b2a2b7223 */ /* 0x000fc4000001002a */
[----:B------:R-:W-:Y:S01]  /*0c20*/  FFMA.FTZ R42, R39, R0, -1 ;  /* 0xbf800000272a7423 */ /* 0x000fe20000010000 */
[----:B------:R-:W-:Y:S01]  /*0c30*/  IADD3 R39, R53, -R48, RZ ;  /* 0x8000003035277210 */ /* 0x000fe20007ffe0ff */
[----:B------:R-:W-:Y:S01]  /*0c40*/  FFMA.FTZ R40, R40, R41, R40 ;  /* 0x0000002928287223 */ /* 0x000fe20000010028 */
[----:B------:R-:W-:-:S03]  /*0c50*/  FMUL R41, R16, R35 ;  /* 0x0000002310297220 */ /* 0x000fc60000400000 */
[----:B------:R-:W-:Y:S01]  /*0c60*/  FADD R46, R39, R42 ;  /* 0x0000002a272e7221 */ /* 0x000fe20000000000 */
[----:B------:R-:W-:-:S03]  /*0c70*/  FFMA R16, R41, R8, R12 ;  /* 0x0000000829107223 */ /* 0x000fc6000000000c */
[----:B------:R-:W-:Y:S01]  /*0c80*/  FFMA.FTZ R41, R46, -R37, 0.10546888411045074463 ;  /* 0x3dd800122e297423 */ /* 0x000fe20000010825 */
[----:B------:R-:W-:-:S03]  /*0c90*/  FMUL R39, R16, 1.4426950216293334961 ;  /* 0x3fb8aa3b10277820 */ /* 0x000fc60000400000 */
[C---:B------:R-:W-:Y:S02]  /*0ca0*/  FFMA.FTZ R41, R46.reuse, R41, -0.13229703903198242188 ;  /* 0xbe0778e02e297423 */ /* 0x040fe40000010029 */
[----:B------:R-:W-:Y:S02]  /*0cb0*/  FSETP.GEU.AND P0, PT, R39, -126, PT ;  /* 0xc2fc00002700780b */ /* 0x000fe40003f0e000 */
[----:B------:R-:W-:-:S04]  /*0cc0*/  FFMA.FTZ R41, R46, R41, 0.14491446316242218018 ;  /* 0x3e1464752e297423 */ /* 0x000fc80000010029 */
[----:B------:R-:W-:-:S04]  /*0cd0*/  FFMA.FTZ R41, R46, R41, -0.16641564667224884033 ;  /* 0xbe2a68dd2e297423 */ /* 0x000fc80000010029 */
[----:B------:R-:W-:-:S03]  /*0ce0*/  FFMA.FTZ R41, R46, R41, 0.19988867640495300293 ;  /* 0x3e4caf9e2e297423 */ /* 0x000fc60000010029 */
[----:B------:R-:W-:Y:S01]  /*0cf0*/  @!P0 FMUL R39, R39, 0.5 ;  /* 0x3f00000027278820 */ /* 0x000fe20000400000 */
[----:B------:R-:W-:-:S03]  /*0d00*/  FFMA.FTZ R41, R46, R41, -0.25000196695327758789 ;  /* 0xbe8000422e297423 */ /* 0x000fc60000010029 */
[----:B------:R-:W0:Y:S01]  /*0d10*/  MUFU.EX2 R42, R39 ;  /* 0x00000027002a7308 */ /* 0x000e220000000800 */
[----:B------:R-:W-:-:S04]  /*0d20*/  FFMA.FTZ R41, R46, R41, 0.33333510160446166992 ;  /* 0x3eaaaae62e297423 */ /* 0x000fc80000010029 */
[----:B------:R-:W-:Y:S01]  /*0d30*/  FFMA.FTZ R41, R46, R41, -0.5 ;  /* 0xbf0000002e297423 */ /* 0x000fe20000010029 */
[----:B------:R-:W-:-:S03]  /*0d40*/  I2FP.F32.S32 R44, R44 ;  /* 0x0000002c002c7245 */ /* 0x000fc60000201400 */
[----:B------:R-:W-:-:S04]  /*0d50*/  FMUL R41, R46, R41 ;  /* 0x000000292e297220 */ /* 0x000fc80000400000 */
[----:B------:R-:W-:Y:S01]  /*0d60*/  FFMA.FTZ R45, R46, R41, R46 ;  /* 0x000000292e2d7223 */ /* 0x000fe2000001002e */
[----:B------:R-:W-:Y:S01]  /*0d70*/  FMUL R41, R44, 1.1920928955078125e-07 ;  /* 0x340000002c297820 */ /* 0x000fe20000400000 */
[----:B0-----:R-:W-:-:S03]  /*0d80*/  @!P0 FMUL R42, R42, R42 ;  /* 0x0000002a2a2a8220 */ /* 0x001fc60000400000 */
[----:B------:R-:W-:Y:S01]  /*0d90*/  FFMA.FTZ R41, R41, 0.69314718246459960938, R40 ;  /* 0x3f31721829297823 */ /* 0x000fe20000010028 */
[----:B------:R-:W-:Y:S01]  /*0da0*/  FADD.FTZ.RZ R40, R42, 1 ;  /* 0x3f8000002a287421 */ /* 0x000fe2000001c000 */
[----:B------:R-:W-:-:S04]  /*0db0*/  I2FP.F32.S32 R38, R38 ;  /* 0x0000002600267245 */ /* 0x000fc80000201400 */
[----:B------:R-:W-:Y:S01]  /*0dc0*/  IADD3 R39, R40, -0x3f400000, RZ ;  /* 0xc0c0000028277810 */ /* 0x000fe20007ffe0ff */
[----:B------:R-:W-:Y:S01]  /*0dd0*/  FMUL R38, R38, 1.1920928955078125e-07 ;  /* 0x3400000026267820 */ /* 0x000fe20000400000 */
[----:B------:R-:W-:Y:S02]  /*0de0*/  FADD R17, -R5, R17 ;  /* 0x0000001105117221 */ /* 0x000fe40000000100 */
[----:B------:R-:W-:Y:S01]  /*0df0*/  LOP3.LUT R39, R39, 0xff800000, RZ, 0xc0, !PT ;  /* 0xff80000027277812 */ /* 0x000fe200078ec0ff */
[----:B------:R-:W-:Y:S01]  /*0e00*/  FFMA.FTZ R40, R38, 0.69314718246459960938, R43 ;  /* 0x3f31721826287823 */ /* 0x000fe2000001002b */
[----:B------:R-:W-:Y:S02]  /*0e10*/  FMUL R38, R17, R36 ;  /* 0x0000002411267220 */ /* 0x000fe40000400000 */
[----:B------:R-:W-:Y:S02]  /*0e20*/  IADD3 R43, -R39, 0x40800000, RZ ;  /* 0x40800000272b7810 */ /* 0x000fe40007ffe1ff */
[----:B------:R-:W-:Y:S01]  /*0e30*/  IADD3 R44, R42, -R39, RZ ;  /* 0x800000272a2c7210 */ /* 0x000fe20007ffe0ff */
[----:B------:R-:W-:-:S02]  /*0e40*/  FFMA R17, R38, R9, R13 ;  /* 0x0000000926117223 */ /* 0x000fc4000000000d */
[----:B------:R-:W-:-:S04]  /*0e50*/  FFMA.FTZ R43, R43, R0, -1 ;  /* 0xbf8000002b2b7423 */ /* 0x000fc80000010000 */
[----:B------:R-:W-:Y:S01]  /*0e60*/  FADD R44, R44, R43 ;  /* 0x0000002b2c2c7221 */ /* 0x000fe20000000000 */
[----:B------:R-:W-:-:S05]  /*0e70*/  FMUL R43, R17, 1.4426950216293334961 ;  /* 0x3fb8aa3b112b7820 */ /* 0x000fca0000400000 */
[----:B------:R-:W-:Y:S01]  /*0e80*/  FSETP.GEU.AND P0, PT, R43, -126, PT ;  /* 0xc2fc00002b00780b */ /* 0x000fe20003f0e000 */
[----:B------:R-:W-:-:S04]  /*0e90*/  FFMA.FTZ R47, R44, -R37, 0.10546888411045074463 ;  /* 0x3dd800122c2f7423 */ /* 0x000fc80000010825 */
[----:B------:R-:W-:-:S08]  /*0ea0*/  FFMA.FTZ R47, R44, R47, -0.13229703903198242188 ;  /* 0xbe0778e02c2f7423 */ /* 0x000fd0000001002f */
[----:B------:R-:W-:Y:S01]  /*0eb0*/  @!P0 FMUL R43, R43, 0.5 ;  /* 0x3f0000002b2b8820 */ /* 0x000fe20000400000 */
[----:B------:R-:W-:-:S03]  /*0ec0*/  FFMA.FTZ R47, R44, R47, 0.14491446316242218018 ;  /* 0x3e1464752c2f7423 */ /* 0x000fc6000001002f */
[----:B------:R-:W0:Y:S01]  /*0ed0*/  MUFU.EX2 R46, R43 ;  /* 0x0000002b002e7308 */ /* 0x000e220000000800 */
[----:B------:R-:W-:Y:S01]  /*0ee0*/  FFMA.FTZ R47, R44, R47, -0.16641564667224884033 ;  /* 0xbe2a68dd2c2f7423 */ /* 0x000fe2000001002f */
[----:B------:R-:W-:-:S03]  /*0ef0*/  I2FP.F32.S32 R48, R48 ;  /* 0x0000003000307245 */ /* 0x000fc60000201400 */
[----:B------:R-:W-:Y:S02]  /*0f00*/  FFMA.FTZ R47, R44, R47, 0.19988867640495300293 ;  /* 0x3e4caf9e2c2f7423 */ /* 0x000fe4000001002f */
[----:B------:R-:W-:Y:S02]  /*0f10*/  FMUL R48, R48, 1.1920928955078125e-07 ;  /* 0x3400000030307820 */ /* 0x000fe40000400000 */
[----:B------:R-:W-:Y:S02]  /*0f20*/  FFMA.FTZ R47, R44, R47, -0.25000196695327758789 ;  /* 0xbe8000422c2f7423 */ /* 0x000fe4000001002f */
[----:B------:R-:W-:Y:S02]  /*0f30*/  FFMA.FTZ R38, R48, 0.69314718246459960938, R45 ;  /* 0x3f31721830267823 */ /* 0x000fe4000001002d */
[----:B------:R-:W-:Y:S01]  /*0f40*/  FFMA.FTZ R47, R44, R47, 0.33333510160446166992 ;  /* 0x3eaaaae62c2f7423 */ /* 0x000fe2000001002f */
[----:B0-----:R-:W-:-:S03]  /*0f50*/  @!P0 FMUL R46, R46, R46 ;  /* 0x0000002e2e2e8220 */ /* 0x001fc60000400000 */
[----:B------:R-:W-:Y:S01]  /*0f60*/  FFMA.FTZ R47, R44, R47, -0.5 ;  /* 0xbf0000002c2f7423 */ /* 0x000fe2000001002f */
[----:B------:R-:W-:-:S03]  /*0f70*/  FADD.FTZ.RZ R45, R46, 1 ;  /* 0x3f8000002e2d7421 */ /* 0x000fc6000001c000 */
[C---:B------:R-:W-:Y:S02]  /*0f80*/  FMUL R47, R44.reuse, R47 ;  /* 0x0000002f2c2f7220 */ /* 0x040fe40000400000 */
[----:B------:R-:W-:Y:S02]  /*0f90*/  IADD3 R45, R45, -0x3f400000, RZ ;  /* 0xc0c000002d2d7810 */ /* 0x000fe40007ffe0ff */
[----:B------:R-:W-:Y:S01]  /*0fa0*/  FFMA.FTZ R44, R44, R47, R44 ;  /* 0x0000002f2c2c7223 */ /* 0x000fe2000001002c */
[----:B------:R-:W-:Y:S01]  /*0fb0*/  FADD R47, -R6, R18 ;  /* 0x00000012062f7221 */ /* 0x000fe20000000100 */
[----:B------:R-:W-:-:S03]  /*0fc0*/  LOP3.LUT R43, R45, 0xff800000, RZ, 0xc0, !PT ;  /* 0xff8000002d2b7812 */ /* 0x000fc600078ec0ff */
[----:B------:R-:W-:Y:S01]  /*0fd0*/  FMUL R47, R32, R47 ;  /* 0x0000002f202f7220 */ /* 0x000fe20000400000 */
[----:B------:R-:W-:Y:S02]  /*0fe0*/  IADD3 R45, -R43, 0x40800000, RZ ;  /* 0x408000002b2d7810 */ /* 0x000fe40007ffe1ff */
[----:B------:R-:W-:Y:S01]  /*0ff0*/  IADD3 R48, R46, -R43, RZ ;  /* 0x8000002b2e307210 */ /* 0x000fe20007ffe0ff */
[----:B------:R-:W-:Y:S02]  /*1000*/  FFMA R18, R47, R10, R14 ;  /* 0x0000000a2f127223 */ /* 0x000fe4000000000e */
[----:B------:R-:W-:-:S04]  /*1010*/  FFMA.FTZ R45, R45, R0, -1 ;  /* 0xbf8000002d2d7423 */ /* 0x000fc80000010000 */
[----:B------:R-:W-:Y:S01]  /*1020*/  FADD R48, R48, R45 ;  /* 0x0000002d30307221 */ /* 0x000fe20000000000 */
[----:B------:R-:W-:-:S03]  /*1030*/  FMUL R45, R18, 1.4426950216293334961 ;  /* 0x3fb8aa3b122d7820 */ /* 0x000fc60000400000 */
[C---:B------:R-:W-:Y:S02]  /*1040*/  FFMA.FTZ R47, R48.reuse, -R37, 0.10546888411045074463 ;  /* 0x3dd80012302f7423 */ /* 0x040fe40000010825 */
[----:B------:R-:W-:Y:S02]  /*1050*/  FSETP.GEU.AND P0, PT, R45, -126, PT ;  /* 0xc2fc00002d00780b */ /* 0x000fe40003f0e000 */
[----:B------:R-:W-:-:S04]  /*1060*/  FFMA.FTZ R47, R48, R47, -0.13229703903198242188 ;  /* 0xbe0778e0302f7423 */ /* 0x000fc8000001002f */
[----:B------:R-:W-:-:S04]  /*1070*/  FFMA.FTZ R47, R48, R47, 0.14491446316242218018 ;  /* 0x3e146475302f7423 */ /* 0x000fc8000001002f */
[----:B------:R-:W-:-:S03]  /*1080*/  FFMA.FTZ R47, R48, R47, -0.16641564667224884033 ;  /* 0xbe2a68dd302f7423 */ /* 0x000fc6000001002f */
[----:B------:R-:W-:Y:S01]  /*1090*/  @!P0 FMUL R45, R45, 0.5 ;  /* 0x3f0000002d2d8820 */ /* 0x000fe20000400000 */
[----:B------:R-:W-:-:S03]  /*10a0*/  FFMA.FTZ R47, R48, R47, 0.19988867640495300293 ;  /* 0x3e4caf9e302f7423 */ /* 0x000fc6000001002f */
[----:B------:R-:W0:Y:S01]  /*10b0*/  MUFU.EX2 R50, R45 ;  /* 0x0000002d00327308 */ /* 0x000e220000000800 */
[----:B------:R-:W-:-:S04]  /*10c0*/  FFMA.FTZ R47, R48, R47, -0.25000196695327758789 ;  /* 0xbe800042302f7423 */ /* 0x000fc8000001002f */
[----:B------:R-:W-:-:S04]  /*10d0*/  FFMA.FTZ R47, R48, R47, 0.33333510160446166992 ;  /* 0x3eaaaae6302f7423 */ /* 0x000fc8000001002f */
[----:B------:R-:W-:-:S04]  /*10e0*/  FFMA.FTZ R47, R48, R47, -0.5 ;  /* 0xbf000000302f7423 */ /* 0x000fc8000001002f */
[----:B------:R-:W-:Y:S01]  /*10f0*/  FMUL R47, R48, R47 ;  /* 0x0000002f302f7220 */ /* 0x000fe20000400000 */
[----:B0-----:R-:W-:-:S03]  /*1100*/  @!P0 FMUL R50, R50, R50 ;  /* 0x0000003232328220 */ /* 0x001fc60000400000 */
[----:B------:R-:W-:Y:S01]  /*1110*/  FFMA.FTZ R48, R48, R47, R48 ;  /* 0x0000002f30307223 */ /* 0x000fe20000010030 */
[----:B------:R-:W-:-:S05]  /*1120*/  FADD.FTZ.RZ R47, R50, 1 ;  /* 0x3f800000322f7421 */ /* 0x000fca000001c000 */
[----:B------:R-:W-:-:S04]  /*1130*/  IADD3 R47, R47, -0x3f400000, RZ ;  /* 0xc0c000002f2f7810 */ /* 0x000fc80007ffe0ff */
[----:B------:R-:W-:-:S04]  /*1140*/  LOP3.LUT R47, R47, 0xff800000, RZ, 0xc0, !PT ;  /* 0xff8000002f2f7812 */ /* 0x000fc800078ec0ff */
[----:B------:R-:W-:Y:S01]  /*1150*/  IADD3 R55, -R47, 0x40800000, RZ ;  /* 0x408000002f377810 */ /* 0x000fe20007ffe1ff */
[----:B------:R-:W-:Y:S01]  /*1160*/  FADD R19, -R7, R19 ;  /* 0x0000001307137221 */ /* 0x000fe20000000100 */
[----:B------:R-:W-:Y:S01]  /*1170*/  IADD3 R56, R50, -R47, RZ ;  /* 0x8000002f32387210 */ /* 0x000fe20007ffe0ff */
[C---:B--2---:R-:W-:Y:S02]  /*1180*/  FADD R20, -R4.reuse, R20 ;  /* 0x0000001404147221 */ /* 0x044fe40000000100 */
[----:B------:R-:W-:Y:S01]  /*1190*/  FFMA.FTZ R55, R55, R0, -1 ;  /* 0xbf80000037377423 */ /* 0x000fe20000010000 */
[----:B----4-:R-:W-:Y:S01]  /*11a0*/  FADD R24, -R4, R24 ;  /* 0x0000001804187221 */ /* 0x010fe20000000100 */
[----:B------:R-:W-:Y:S01]  /*11b0*/  FMUL R4, R34, R19 ;  /* 0x0000001322047220 */ /* 0x000fe20000400000 */
[C---:B------:R-:W-:Y:S01]  /*11c0*/  FADD R19, -R5.reuse, R21 ;  /* 0x0000001505137221 */ /* 0x040fe20000000100 */
[----:B------:R-:W-:Y:S01]  /*11d0*/  FADD R56, R56, R55 ;  /* 0x0000003738387221 */ /* 0x000fe20000000000 */
[----:B------:R-:W-:Y:S01]  /*11e0*/  FADD R25, -R5, R25 ;  /* 0x0000001905197221 */ /* 0x000fe20000000100 */
[----:B------:R-:W-:-:S02]  /*11f0*/  FMUL R5, R35, R20 ;  /* 0x0000001423057220 */ /* 0x000fc40000400000 */
[----:B------:R-:W-:Y:S01]  /*1200*/  FFMA.FTZ R45, R56, -R37, 0.10546888411045074463 ;  /* 0x3dd80012382d7423 */ /* 0x000fe20000010825 */
[----:B------:R-:W-:Y:S01]  /*1210*/  FFMA R4, R4, R11, R15 ;  /* 0x0000000b04047223 */ /* 0x000fe2000000000f */
[----:B------:R-:W-:Y:S02]  /*1220*/  FFMA R5, R5, R8, R12 ;  /* 0x0000000805057223 */ /* 0x000fe4000000000c */
[----:B------:R-:W-:Y:S01]  /*1230*/  FFMA.FTZ R45, R56, R45, -0.13229703903198242188 ;  /* 0xbe0778e0382d7423 */ /* 0x000fe2000001002d */
[----:B------:R-:W-:Y:S01]  /*1240*/  FMUL R21, R4, 1.4426950216293334961 ;  /* 0x3fb8aa3b04157820 */ /* 0x000fe20000400000 */
[----:B------:R-:W-:Y:S02]  /*1250*/  FMUL R20, R5, 1.4426950216293334961 ;  /* 0x3fb8aa3b05147820 */ /* 0x000fe40000400000 */
[----:B------:R-:W-:Y:S02]  /*1260*/  FFMA.FTZ R45, R56, R45, 0.14491446316242218018 ;  /* 0x3e146475382d7423 */ /* 0x000fe4000001002d */
[----:B------:R-:W-:-:S02]  /*1270*/  FSETP.GEU.AND P0, PT, R21, -126, PT ;  /* 0xc2fc00001500780b */ /* 0x000fc40003f0e000 */
[----:B------:R-:W-:Y:S01]  /*1280*/  FSETP.GEU.AND P1, PT, R20, -126, PT ;  /* 0xc2fc00001400780b */ /* 0x000fe20003f2e000 */
[----:B------:R-:W-:-:S04]  /*1290*/  FFMA.FTZ R45, R56, R45, -0.16641564667224884033 ;  /* 0xbe2a68dd382d7423 */ /* 0x000fc8000001002d */
[----:B------:R-:W-:-:S04]  /*12a0*/  FFMA.FTZ R45, R56, R45, 0.19988867640495300293 ;  /* 0x3e4caf9e382d7423 */ /* 0x000fc8000001002d */
[C---:B------:R-:W-:Y:S02]  /*12b0*/  FFMA.FTZ R45, R56.reuse, R45, -0.25000196695327758789 ;  /* 0xbe800042382d7423 */ /* 0x040fe4000001002d */
[----:B------:R-:W-:Y:S02]  /*12c0*/  @!P0 FMUL R21, R21, 0.5 ;  /* 0x3f00000015158820 */ /* 0x000fe40000400000 */
[----:B------:R-:W-:Y:S01]  /*12d0*/  FFMA.FTZ R45, R56, R45, 0.33333510160446166992 ;  /* 0x3eaaaae6382d7423 */ /* 0x000fe2000001002d */
[----:B------:R-:W-:Y:S01]  /*12e0*/  @!P1 FMUL R20, R20, 0.5 ;  /* 0x3f00000014149820 */ /* 0x000fe20000400000 */
[----:B------:R-:W-:Y:S02]  /*12f0*/  ISETP.GE.U32.AND P5, PT, R33, 0x7f800000, PT ;  /* 0x7f8000002100780c */ /* 0x000fe40003fa6070 */
[----:B------:R-:W-:Y:S01]  /*1300*/  FFMA.FTZ R45, R56, R45, -0.5 ;  /* 0xbf000000382d7423 */ /* 0x000fe2000001002d */
[----:B------:R-:W0:Y:S01]  /*1310*/  MUFU.EX2 R21, R21 ;  /* 0x0000001500157308 */ /* 0x000e220000000800 */
[----:B------:R-:W-:-:S02]  /*1320*/  I2FP.F32.S32 R52, R52 ;  /* 0x0000003400347245 */ /* 0x000fc40000201400 */
[----:B------:R-:W-:-:S05]  /*1330*/  FMUL R45, R56, R45 ;  /* 0x0000002d382d7220 */ /* 0x000fca0000400000 */
[----:B------:R-:W1:Y:S01]  /*1340*/  MUFU.EX2 R20, R20 ;  /* 0x0000001400147308 */ /* 0x000e620000000800 */
[----:B------:R-:W-:Y:S01]  /*1350*/  FFMA.FTZ R45, R56, R45, R56 ;  /* 0x0000002d382d7223 */ /* 0x000fe20000010038 */
[----:B------:R-:W-:Y:S01]  /*1360*/  FMUL R56, R36, R25 ;  /* 0x0000001924387220 */ /* 0x000fe20000400000 */
[----:B------:R-:W-:Y:S01]  /*1370*/  FMUL R35, R35, R24 ;  /* 0x0000001823237220 */ /* 0x000fe20000400000 */
[----:B------:R-:W-:Y:S01]  /*1380*/  FMUL R25, R52, 1.1920928955078125e-07 ;  /* 0x3400000034197820 */ /* 0x000fe20000400000 */
[----:B------:R-:W-:Y:S01]  /*1390*/  BSSY B0, `(.L_x_0) ;  /* 0x000000d000007945 */ /* 0x000fe20003800000 */
[----:B------:R-:W-:Y:S01]  /*13a0*/  FMUL R58, R36, R19 ;  /* 0x00000013243a7220 */ /* 0x000fe20000400000 */
[----:B------:R-:W-:Y:S01]  /*13b0*/  FFMA R8, R35, R8, R12 ;  /* 0x0000000823087223 */ /* 0x000fe2000000000c */
[----:B------:R-:W-:Y:S01]  /*13c0*/  ISETP.GE.U32.AND P2, PT, R51, 0x7f800000, PT ;  /* 0x7f8000003300780c */ /* 0x000fe20003f46070 */
[----:B------:R-:W-:Y:S01]  /*13d0*/  FFMA.FTZ R25, R25, 0.69314718246459960938, R54 ;  /* 0x3f31721819197823 */ /* 0x000fe20000010036 */
[----:B------:R-:W-:-:S02]  /*13e0*/  ISETP.GE.U32.AND P3, PT, R49, 0x7f800000, PT ;  /* 0x7f8000003100780c */ /* 0x000fc40003f66070 */
[----:B------:R-:W-:Y:S01]  /*13f0*/  ISETP.GE.U32.AND P4, PT, R53, 0x7f800000, PT ;  /* 0x7f8000003500780c */ /* 0x000fe20003f86070 */
[----:B0-----:R-:W-:-:S12]  /*1400*/  @!P5 BRA `(.L_x_1) ;  /* 0x000000000014d947 */ /* 0x001fd80003800000 */
[----:B------:R-:W-:-:S13]  /*1410*/  ISETP.GE.AND P5, PT, R33, -0x407fffff, PT ;  /* 0xbf8000012100780c */ /* 0x000fda0003fa6270 */
[----:B------:R-:W-:-:S05]  /*1420*/  @P5 MOV R12, 0x7f800000 ;  /* 0x7f800000000c5802 */ /* 0x000fca0000000f00 */
[C---:B------:R-:W-:Y:S01]  /*1430*/  @P5 FFMA.FTZ R25, R33.reuse, R12, +INF ;  /* 0x7f80000021195423 */ /* 0x040fe2000001000c */
[----:B------:R-:W-:-:S04]  /*1440*/  FSETP.NEU.AND P5, PT, R33, RZ, PT ;  /* 0x000000ff2100720b */ /* 0x000fc80003fad000 */
[----:B------:R-:W-:-:S09]  /*1450*/  FSEL R25, R25, -RZ, P5 ;  /* 0x800000ff19197208 */ /* 0x000fd20002800000 */
.L_x_1:
[----:B------:R-:W-:Y:S05]  /*1460*/  BSYNC B0 ;  /* 0x0000000000007941 */ /* 0x000fea0003800000 */
.L_x_0:
[----:B------:R-:W-:Y:S04]  /*1470*/  BSSY B0, `(.L_x_2) ;  /* 0x0000007000007945 */ /* 0x000fe80003800000 */
[----:B------:R-:W-:Y:S05]  /*1480*/  @!P2 BRA `(.L_x_3) ;  /* 0x000000000014a947 */ /* 0x000fea0003800000 */
[----:B------:R-:W-:-:S13]  /*1490*/  ISETP.GE.AND P2, PT, R51, -0x407fffff, PT ;  /* 0xbf8000013300780c */ /* 0x000fda0003f46270 */
[----:B------:R-:W-:-:S05]  /*14a0*/  @P2 MOV R12, 0x7f800000 ;  /* 0x7f800000000c2802 */ /* 0x000fca0000000f00 */
[C---:B------:R-:W-:Y:S01]  /*14b0*/  @P2 FFMA.FTZ R41, R51.reuse, R12, +INF ;  /* 0x7f80000033292423 */ /* 0x040fe2000001000c */
[----:B------:R-:W-:-:S04]  /*14c0*/  FSETP.NEU.AND P2, PT, R51, RZ, PT ;  /* 0x000000ff3300720b */ /* 0x000fc80003f4d000 */
[----:B------:R-:W-:-:S09]  /*14d0*/  FSEL R41, R41, -RZ, P2 ;  /* 0x800000ff29297208 */ /* 0x000fd20001000000 */
.L_x_3:
[----:B------:R-:W-:Y:S05]  /*14e0*/  BSYNC B0 ;  /* 0x0000000000007941 */ /* 0x000fea0003800000 */
.L_x_2:
[----:B------:R-:W-:Y:S01]  /*14f0*/  BSSY B0, `(.L_x_4) ;  /* 0x0000008000007945 */ /* 0x000fe20003800000 */
[----:B------:R-:W-:-:S03]  /*1500*/  @!P0 FMUL R21, R21, R21 ;  /* 0x0000001515158220 */ /* 0x000fc60000400000 */
[----:B------:R-:W-:Y:S05]  /*1510*/  @!P3 BRA `(.L_x_5) ;  /* 0x000000000014b947 */ /* 0x000fea0003800000 */
[----:B------:R-:W-:-:S13]  /*1520*/  ISETP.GE.AND P0, PT, R49, -0x407fffff, PT ;  /* 0xbf8000013100780c */ /* 0x000fda0003f06270 */
[----:B------:R-:W-:-:S05]  /*1530*/  @P0 MOV R12, 0x7f800000 ;  /* 0x7f800000000c0802 */ /* 0x000fca0000000f00 */
[C---:B------:R-:W-:Y:S01]  /*1540*/  @P0 FFMA.FTZ R40, R49.reuse, R12, +INF ;  /* 0x7f80000031280423 */ /* 0x040fe2000001000c */
[----:B------:R-:W-:-:S04]  /*1550*/  FSETP.NEU.AND P0, PT, R49, RZ, PT ;  /* 0x000000ff3100720b */ /* 0x000fc80003f0d000 */
[----:B------:R-:W-:-:S09]  /*1560*/  FSEL R40, R40, -RZ, P0 ;  /* 0x800000ff28287208 */ /* 0x000fd20000000000 */
.L_x_5:
[----:B------:R-:W-:Y:S05]  /*1570*/  BSYNC B0 ;  /* 0x0000000000007941 */ /* 0x000fea0003800000 */
.L_x_4:
[----:B------:R-:W-:Y:S01]  /*1580*/  BSSY B0, `(.L_x_6) ;  /* 0x0000008000007945 */ /* 0x000fe20003800000 */
[----:B------:R-:W-:-:S03]  /*1590*/  FADD.FTZ.RZ R12, R21, 1 ;  /* 0x3f800000150c7421 */ /* 0x000fc6000001c000 */
[----:B------:R-:W-:Y:S05]  /*15a0*/  @!P4 BRA `(.L_x_7) ;  /* 0x000000000014c947 */ /* 0x000fea0003800000 */
[----:B------:R-:W-:-:S13]  /*15b0*/  ISETP.GE.AND P0, PT, R53, -0x407fffff, PT ;  /* 0xbf8000013500780c */ /* 0x000fda0003f06270 */
[----:B------:R-:W-:-:S05]  /*15c0*/  @P0 MOV R24, 0x7f800000 ;  /* 0x7f80000000180802 */ /* 0x000fca0000000f00 */
[C---:B------:R-:W-:Y:S01]  /*15d0*/  @P0 FFMA.FTZ R38, R53.reuse, R24, +INF ;  /* 0x7f80000035260423 */ /* 0x040fe20000010018 */
[----:B------:R-:W-:-:S04]  /*15e0*/  FSETP.NEU.AND P0, PT, R53, RZ, PT ;  /* 0x000000ff3500720b */ /* 0x000fc80003f0d000 */
[----:B------:R-:W-:-:S09]  /*15f0*/  FSEL R38, R38, -RZ, P0 ;  /* 0x800000ff26267208 */ /* 0x000fd20000000000 */
.L_x_7:
[----:B------:R-:W-:Y:S05]  /*1600*/  BSYNC B0 ;  /* 0x0000000000007941 */ /* 0x000fea0003800000 */
.L_x_6:
[----:B-1----:R-:W-:Y:S01]  /*1610*/  @!P1 FMUL R20, R20, R20 ;  /* 0x0000001414149220 */ /* 0x002fe20000400000 */
[----:B------:R-:W-:Y:S01]  /*1620*/  IADD3 R12, R12, -0x3f400000, RZ ;  /* 0xc0c000000c0c7810 */ /* 0x000fe20007ffe0ff */
[----:B------:R-:W-:Y:S01]  /*1630*/  FADD R53, -R6, R26 ;  /* 0x0000001a06357221 */ /* 0x000fe20000000100 */
[C---:B------:R-:W-:Y:S01]  /*1640*/  FADD R23, -R7.reuse, R23 ;  /* 0x0000001707177221 */ /* 0x040fe20000000100 */
[----:B------:R-:W-:Y:S01]  /*1650*/  FADD.FTZ.RZ R19, R20, 1 ;  /* 0x3f80000014137421 */ /* 0x000fe2000001c000 */
[----:B------:R-:W-:Y:S01]  /*1660*/  LOP3.LUT R36, R12, 0xff800000, RZ, 0xc0, !PT ;  /* 0xff8000000c247812 */ /* 0x000fe200078ec0ff */
[----:B------:R-:W-:Y:S01]  /*1670*/  FMUL R53, R32, R53 ;  /* 0x0000003520357220 */ /* 0x000fe20000400000 */
[----:B------:R-:W-:Y:S01]  /*1680*/  FADD R27, -R7, R27 ;  /* 0x0000001b071b7221 */ /* 0x000fe20000000100 */
[----:B------:R-:W-:Y:S01]  /*1690*/  I2FP.F32.S32 R39, R39 ;  /* 0x0000002700277245 */ /* 0x000fe20000201400 */
[----:B------:R-:W-:Y:S01]  /*16a0*/  BSSY B0, `(.L_x_8) ;  /* 0x00000ba000007945 */ /* 0x000fe20003800000 */
[----:B------:R-:W-:-:S02]  /*16b0*/  IADD3 R33, R19, -0x3f400000, RZ ;  /* 0xc0c0000013217810 */ /* 0x000fc40007ffe0ff */
[----:B------:R-:W-:Y:S01]  /*16c0*/  IADD3 R19, -R36, 0x40800000, RZ ;  /* 0x4080000024137810 */ /* 0x000fe20007ffe1ff */
[----:B------:R-:W-:Y:S01]  /*16d0*/  FMUL R39, R39, 1.1920928955078125e-07 ;  /* 0x3400000027277820 */ /* 0x000fe20000400000 */
[----:B------:R-:W-:Y:S02]  /*16e0*/  IADD3 R12, R21, -R36, RZ ;  /* 0x80000024150c7210 */ /* 0x000fe40007ffe0ff */
[----:B------:R-:W-:Y:S01]  /*16f0*/  LOP3.LUT R33, R33, 0xff800000, RZ, 0xc0, !PT ;  /* 0xff80000021217812 */ /* 0x000fe200078ec0ff */
[----:B------:R-:W-:Y:S01]  /*1700*/  FFMA.FTZ R19, R19, R0, -1 ;  /* 0xbf80000013137423 */ /* 0x000fe20000010000 */
[----:B------:R-:W-:Y:S02]  /*1710*/  I2FP.F32.S32 R47, R47 ;  /* 0x0000002f002f7245 */ /* 0x000fe40000201400 */
[----:B------:R-:W-:Y:S01]  /*1720*/  IADD3 R35, -R33, 0x40800000, RZ ;  /* 0x4080000021237810 */ /* 0x000fe20007ffe1ff */
[----:B------:R-:W-:Y:S01]  /*1730*/  FADD R12, R12, R19 ;  /* 0x000000130c0c7221 */ /* 0x000fe20000000000 */
[----:B------:R-:W-:-:S02]  /*1740*/  IADD3 R24, R20, -R33, RZ ;  /* 0x8000002114187210 */ /* 0x000fc40007ffe0ff */
[----:B------:R-:W-:Y:S01]  /*1750*/  I2FP.F32.S32 R36, R36 ;  /* 0x0000002400247245 */ /* 0x000fe20000201400 */
[C---:B------:R-:W-:Y:S01]  /*1760*/  FFMA.FTZ R19, R12.reuse, -R37, 0.10546888411045074463 ;  /* 0x3dd800120c137423 */ /* 0x040fe20000010825 */
[----:B------:R-:W-:Y:S01]  /*1770*/  FFMA.FTZ R35, R35, R0, -1 ;  /* 0xbf80000023237423 */ /* 0x000fe20000010000 */
[----:B------:R-:W-:Y:S02]  /*1780*/  I2FP.F32.S32 R33, R33 ;  /* 0x0000002100217245 */ /* 0x000fe40000201400 */
[----:B------:R-:W-:Y:S01]  /*1790*/  FFMA.FTZ R19, R12, R19, -0.13229703903198242188 ;  /* 0xbe0778e00c137423 */ /* 0x000fe20000010013 */
[----:B------:R-:W-:Y:S01]  /*17a0*/  FADD R24, R24, R35 ;  /* 0x0000002318187221 */ /* 0x000fe20000000000 */
[----:B------:R-:W-:Y:S01]  /*17b0*/  FMUL R36, R36, 1.1920928955078125e-07 ;  /* 0x3400000024247820 */ /* 0x000fe20000400000 */
[----:B------:R-:W-:Y:S01]  /*17c0*/  FMUL R33, R33, 1.1920928955078125e-07 ;  /* 0x3400000021217820 */ /* 0x000fe20000400000 */
[----:B------:R-:W-:-:S04]  /*17d0*/  FFMA.FTZ R19, R12, R19, 0.14491446316242218018 ;  /* 0x3e1464750c137423 */ /* 0x000fc80000010013 */
[----:B------:R-:W-:-:S04]  /*17e0*/  FFMA.FTZ R19, R12, R19, -0.16641564667224884033 ;  /* 0xbe2a68dd0c137423 */ /* 0x000fc80000010013 */
[----:B------:R-:W-:-:S04]  /*17f0*/  FFMA.FTZ R19, R12, R19, 0.19988867640495300293 ;  /* 0x3e4caf9e0c137423 */ /* 0x000fc80000010013 */
[----:B------:R-:W-:-:S04]  /*1800*/  FFMA.FTZ R19, R12, R19, -0.25000196695327758789 ;  /* 0xbe8000420c137423 */ /* 0x000fc80000010013 */
[----:B------:R-:W-:-:S04]  /*1810*/  FFMA.FTZ R19, R12, R19, 0.33333510160446166992 ;  /* 0x3eaaaae60c137423 */ /* 0x000fc80000010013 */
[----:B------:R-:W-:-:S04]  /*1820*/  FFMA.FTZ R19, R12, R19, -0.5 ;  /* 0xbf0000000c137423 */ /* 0x000fc80000010013 */
[----:B------:R-:W-:-:S04]  /*1830*/  FMUL R19, R12, R19 ;  /* 0x000000130c137220 */ /* 0x000fc80000400000 */
[----:B------:R-:W-:Y:S01]  /*1840*/  FFMA.FTZ R35, R12, R19, R12 ;  /* 0x000000130c237223 */ /* 0x000fe2000001000c */
[----:B------:R-:W-:Y:S01]  /*1850*/  FFMA.FTZ R19, R24, -R37, 0.10546888411045074463 ;  /* 0x3dd8001218137423 */ /* 0x000fe20000010825 */
[-CC-:B------:R-:W-:Y:S01]  /*1860*/  FFMA R12, R58, R9.reuse, R13.reuse ;  /* 0x000000093a0c7223 */ /* 0x180fe2000000000d */
[----:B------:R-:W-:Y:S01]  /*1870*/  FFMA R9, R56, R9, R13 ;  /* 0x0000000938097223 */ /* 0x000fe2000000000d */
[----:B------:R-:W-:Y:S01]  /*1880*/  FFMA.FTZ R35, R36, 0.69314718246459960938, R35 ;  /* 0x3f31721824237823 */ /* 0x000fe20000010023 */
[----:B------:R-:W-:Y:S01]  /*1890*/  FFMA.FTZ R19, R24, R19, -0.13229703903198242188 ;  /* 0xbe0778e018137423 */ /* 0x000fe20000010013 */
[----:B------:R-:W-:-:S03]  /*18a0*/  FMUL R49, R12, 1.4426950216293334961 ;  /* 0x3fb8aa3b0c317820 */ /* 0x000fc60000400000 */
[C---:B------:R-:W-:Y:S02]  /*18b0*/  FFMA.FTZ R19, R24.reuse, R19, 0.14491446316242218018 ;  /* 0x3e14647518137423 */ /* 0x040fe40000010013 */
[----:B------:R-:W-:Y:S02]  /*18c0*/  FSETP.GEU.AND P0, PT, R49, -126, PT ;  /* 0xc2fc00003100780b */ /* 0x000fe40003f0e000 */
[----:B------:R-:W-:-:S04]  /*18d0*/  FFMA.FTZ R19, R24, R19, -0.16641564667224884033 ;  /* 0xbe2a68dd18137423 */ /* 0x000fc80000010013 */
[----:B------:R-:W-:-:S04]  /*18e0*/  FFMA.FTZ R19, R24, R19, 0.19988867640495300293 ;  /* 0x3e4caf9e18137423 */ /* 0x000fc80000010013 */
[----:B------:R-:W-:-:S03]  /*18f0*/  FFMA.FTZ R19, R24, R19, -0.25000196695327758789 ;  /* 0xbe80004218137423 */ /* 0x000fc60000010013 */
[----:B------:R-:W-:Y:S01]  /*1900*/  @!P0 FMUL R49, R49, 0.5 ;  /* 0x3f00000031318820 */ /* 0x000fe20000400000 */
[----:B------:R-:W-:-:S04]  /*1910*/  FFMA.FTZ R19, R24, R19, 0.33333510160446166992 ;  /* 0x3eaaaae618137423 */ /* 0x000fc80000010013 */
[----:B------:R-:W-:-:S04]  /*1920*/  FFMA.FTZ R19, R24, R19, -0.5 ;  /* 0xbf00000018137423 */ /* 0x000fc80000010013 */
[----:B------:R-:W-:-:S04]  /*1930*/  FMUL R19, R24, R19 ;  /* 0x0000001318137220 */ /* 0x000fc80000400000 */
[----:B------:R-:W-:Y:S01]  /*1940*/  FFMA.FTZ R24, R24, R19, R24 ;  /* 0x0000001318187223 */ /* 0x000fe20000010018 */
[----:B------:R-:W-:Y:S02]  /*1950*/  FADD R19, -R6, R22 ;  /* 0x0000001606137221 */ /* 0x000fe40000000100 */
[----:B------:R-:W0:Y:S01]  /*1960*/  MUFU.EX2 R22, R49 ;  /* 0x0000003100167308 */ /* 0x000e220000000800 */
[----:B------:R-:W-:Y:S01]  /*1970*/  FFMA.FTZ R24, R33, 0.69314718246459960938, R24 ;  /* 0x3f31721821187823 */ /* 0x000fe20000010018 */
[----:B------:R-:W-:-:S04]  /*1980*/  FMUL R19, R32, R19 ;  /* 0x0000001320137220 */ /* 0x000fc80000400000 */
[-CC-:B------:R-:W-:Y:S01]  /*1990*/  FFMA R19, R19, R10.reuse, R14.reuse ;  /* 0x0000000a13137223 */ /* 0x180fe2000000000e */
[----:B------:R-:W-:Y:S01]  /*19a0*/  FFMA R10, R53, R10, R14 ;  /* 0x0000000a350a7223 */ /* 0x000fe2000000000e */
[C---:B------:R-:W-:Y:S01]  /*19b0*/  FMUL R14, R34.reuse, R23 ;  /* 0x00000017220e7220 */ /* 0x040fe20000400000 */
[----:B------:R-:W-:Y:S01]  /*19c0*/  FMUL R34, R34, R27 ;  /* 0x0000001b22227220 */ /* 0x000fe20000400000 */
[----:B------:R-:W-:-:S05]  /*19d0*/  FMUL R51, R19, 1.4426950216293334961 ;  /* 0x3fb8aa3b13337820 */ /* 0x000fca0000400000 */
[----:B------:R-:W-:Y:S01]  /*19e0*/  FSETP.GEU.AND P1, PT, R51, -126, PT ;  /* 0xc2fc00003300780b */ /* 0x000fe20003f2e000 */
[----:B0-----:R-:W-:-:S04]  /*19f0*/  @!P0 FMUL R22, R22, R22 ;  /* 0x0000001616168220 */ /* 0x001fc80000400000 */
[----:B------:R-:W-:-:S05]  /*1a00*/  FADD.FTZ.RZ R6, R22, 1 ;  /* 0x3f80000016067421 */ /* 0x000fca000001c000 */
[----:B------:R-:W-:-:S03]  /*1a10*/  IADD3 R6, R6, -0x3f400000, RZ ;  /* 0xc0c0000006067810 */ /* 0x000fc60007ffe0ff */
[----:B------:R-:W-:Y:S01]  /*1a20*/  @!P1 FMUL R51, R51, 0.5 ;  /* 0x3f00000033339820 */ /* 0x000fe20000400000 */
[----:B------:R-:W-:-:S03]  /*1a30*/  LOP3.LUT R49, R6, 0xff800000, RZ, 0xc0, !PT ;  /* 0xff80000006317812 */ /* 0x000fc600078ec0ff */
[----:B------:R-:W0:Y:S01]  /*1a40*/  MUFU.EX2 R13, R51 ;  /* 0x00000033000d7308 */ /* 0x000e220000000800 */
[----:B------:R-:W-:Y:S02]  /*1a50*/  IADD3 R7, -R49, 0x40800000, RZ ;  /* 0x4080000031077810 */ /* 0x000fe40007ffe1ff */
[----:B------:R-:W-:Y:S02]  /*1a60*/  IADD3 R52, R22, -R49, RZ ;  /* 0x8000003116347210 */ /* 0x000fe40007ffe0ff */
[----:B------:R-:W-:Y:S01]  /*1a70*/  I2FP.F32.S32 R49, R49 ;  /* 0x0000003100317245 */ /* 0x000fe20000201400 */
[----:B------:R-:W-:-:S04]  /*1a80*/  FFMA.FTZ R7, R7, R0, -1 ;  /* 0xbf80000007077423 */ /* 0x000fc80000010000 */
[----:B------:R-:W-:Y:S01]  /*1a90*/  FADD R52, R52, R7 ;  /* 0x0000000734347221 */ /* 0x000fe20000000000 */
[----:B------:R-:W-:Y:S01]  /*1aa0*/  FMUL R49, R49, 1.1920928955078125e-07 ;  /* 0x3400000031317820 */ /* 0x000fe20000400000 */
[----:B0-----:R-:W-:-:S04]  /*1ab0*/  @!P1 FMUL R13, R13, R13 ;  /* 0x0000000d0d0d9220 */ /* 0x001fc80000400000 */
[----:B------:R-:W-:-:S05]  /*1ac0*/  FADD.FTZ.RZ R6, R13, 1 ;  /* 0x3f8000000d067421 */ /* 0x000fca000001c000 */
[----:B------:R-:W-:Y:S01]  /*1ad0*/  IADD3 R26, R6, -0x3f400000, RZ ;  /* 0xc0c00000061a7810 */ /* 0x000fe20007ffe0ff */
[-CC-:B------:R-:W-:Y:S01]  /*1ae0*/  FFMA R6, R14, R11.reuse, R15.reuse ;  /* 0x0000000b0e067223 */ /* 0x180fe2000000000f */
[----:B------:R-:W-:Y:S01]  /*1af0*/  FFMA R11, R34, R11, R15 ;  /* 0x0000000b220b7223 */ /* 0x000fe2000000000f */
[----:B------:R-:W-:Y:S01]  /*1b00*/  FFMA.FTZ R15, R52, -R37, 0.10546888411045074463 ;  /* 0x3dd80012340f7423 */ /* 0x000fe20000010825 */
[----:B------:R-:W-:Y:S01]  /*1b10*/  LOP3.LUT R26, R26, 0xff800000, RZ, 0xc0, !PT ;  /* 0xff8000001a1a7812 */ /* 0x000fe200078ec0ff */
[----:B------:R-:W-:Y:S02]  /*1b20*/  FMUL R7, R6, 1.4426950216293334961 ;  /* 0x3fb8aa3b06077820 */ /* 0x000fe40000400000 */
[C---:B------:R-:W-:Y:S01]  /*1b30*/  FFMA.FTZ R15, R52.reuse, R15, -0.13229703903198242188 ;  /* 0xbe0778e0340f7423 */ /* 0x040fe2000001000f */
[----:B------:R-:W-:Y:S02]  /*1b40*/  IADD3 R23, -R26, 0x40800000, RZ ;  /* 0x408000001a177810 */ /* 0x000fe40007ffe1ff */
[----:B------:R-:W-:Y:S01]  /*1b50*/  FSETP.GEU.AND P0, PT, R7, -126, PT ;  /* 0xc2fc00000700780b */ /* 0x000fe20003f0e000 */
[----:B------:R-:W-:Y:S01]  /*1b60*/  FFMA.FTZ R15, R52, R15, 0.14491446316242218018 ;  /* 0x3e146475340f7423 */ /* 0x000fe2000001000f */
[----:B------:R-:W-:Y:S01]  /*1b70*/  IADD3 R14, R13, -R26, RZ ;  /* 0x8000001a0d0e7210 */ /* 0x000fe20007ffe0ff */
[----:B------:R-:W-:-:S02]  /*1b80*/  FFMA.FTZ R23, R23, R0, -1 ;  /* 0xbf80000017177423 */ /* 0x000fc40000010000 */
[----:B------:R-:W-:Y:S02]  /*1b90*/  FFMA.FTZ R15, R52, R15, -0.16641564667224884033 ;  /* 0xbe2a68dd340f7423 */ /* 0x000fe4000001000f */
[----:B------:R-:W-:Y:S02]  /*1ba0*/  FADD R14, R14, R23 ;  /* 0x000000170e0e7221 */ /* 0x000fe40000000000 */
[----:B------:R-:W-:Y:S02]  /*1bb0*/  FFMA.FTZ R15, R52, R15, 0.19988867640495300293 ;  /* 0x3e4caf9e340f7423 */ /* 0x000fe4000001000f */
[----:B------:R-:W-:Y:S02]  /*1bc0*/  FFMA.FTZ R23, R14, -R37, 0.10546888411045074463 ;  /* 0x3dd800120e177423 */ /* 0x000fe40000010825 */
[----:B------:R-:W-:Y:S01]  /*1bd0*/  @!P0 FMUL R7, R7, 0.5 ;  /* 0x3f00000007078820 */ /* 0x000fe20000400000 */
[----:B------:R-:W-:Y:S01]  /*1be0*/  FFMA.FTZ R15, R52, R15, -0.25000196695327758789 ;  /* 0xbe800042340f7423 */ /* 0x000fe2000001000f */
[----:B------:R-:W-:-:S02]  /*1bf0*/  FFMA.FTZ R27, R14, R23, -0.13229703903198242188 ;  /* 0xbe0778e00e1b7423 */ /* 0x000fc40000010017 */
[----:B------:R-:W0:Y:S01]  /*1c00*/  MUFU.EX2 R23, R7 ;  /* 0x0000000700177308 */ /* 0x000e220000000800 */
[----:B------:R-:W-:Y:S01]  /*1c10*/  FFMA.FTZ R15, R52, R15, 0.33333510160446166992 ;  /* 0x3eaaaae6340f7423 */ /* 0x000fe2000001000f */
[----:B------:R-:W-:-:S03]  /*1c20*/  FFMA.FTZ R27, R14, R27, 0.14491446316242218018 ;  /* 0x3e1464750e1b7423 */ /* 0x000fc6000001001b */
[----:B------:R-:W-:Y:S01]  /*1c30*/  FFMA.FTZ R15, R52, R15, -0.5 ;  /* 0xbf000000340f7423 */ /* 0x000fe2000001000f */
[----:B------:R-:W-:-:S03]  /*1c40*/  FFMA.FTZ R27, R14, R27, -0.16641564667224884033 ;  /* 0xbe2a68dd0e1b7423 */ /* 0x000fc6000001001b */
[----:B------:R-:W-:Y:S01]  /*1c50*/  FMUL R15, R52, R15 ;  /* 0x0000000f340f7220 */ /* 0x000fe20000400000 */
[----:B------:R-:W-:-:S03]  /*1c60*/  FFMA.FTZ R27, R14, R27, 0.19988867640495300293 ;  /* 0x3e4caf9e0e1b7423 */ /* 0x000fc6000001001b */
[----:B------:R-:W-:Y:S01]  /*1c70*/  FFMA.FTZ R52, R52, R15, R52 ;  /* 0x0000000f34347223 */ /* 0x000fe20000010034 */
[----:B------:R-:W-:Y:S01]  /*1c80*/  FFMA.FTZ R27, R14, R27, -0.25000196695327758789 ;  /* 0xbe8000420e1b7423 */ /* 0x000fe2000001001b */
[----:B0-----:R-:W-:-:S03]  /*1c90*/  @!P0 FMUL R23, R23, R23 ;  /* 0x0000001717178220 */ /* 0x001fc60000400000 */
[----:B------:R-:W-:Y:S01]  /*1ca0*/  FFMA.FTZ R27, R14, R27, 0.33333510160446166992 ;  /* 0x3eaaaae60e1b7423 */ /* 0x000fe2000001001b */
[----:B------:R-:W-:-:S03]  /*1cb0*/  FADD.FTZ.RZ R7, R23, 1 ;  /* 0x3f80000017077421 */ /* 0x000fc6000001c000 */
[C---:B------:R-:W-:Y:S02]  /*1cc0*/  FFMA.FTZ R27, R14.reuse, R27, -0.5 ;  /* 0xbf0000000e1b7423 */ /* 0x040fe4000001001b */
[----:B------:R-:W-:Y:S02]  /*1cd0*/  IADD3 R7, R7, -0x3f400000, RZ ;  /* 0xc0c0000007077810 */ /* 0x000fe40007ffe0ff */
[C---:B------:R-:W-:Y:S02]  /*1ce0*/  FMUL R15, R14.reuse, R27 ;  /* 0x0000001b0e0f7220 */ /* 0x040fe40000400000 */
[----:B------:R-:W-:Y:S02]  /*1cf0*/  LOP3.LUT R34, R7, 0xff800000, RZ, 0xc0, !PT ;  /* 0xff80000007227812 */ /* 0x000fe400078ec0ff */
[----:B------:R-:W-:Y:S02]  /*1d00*/  FFMA.FTZ R15, R14, R15, R14 ;  /* 0x0000000f0e0f7223 */ /* 0x000fe4000001000e */
[----:B------:R-:W-:-:S05]  /*1d10*/  IADD3 R7, -R34, 0x40800000, RZ ;  /* 0x4080000022077810 */ /* 0x000fca0007ffe1ff */
[----:B------:R-:W-:Y:S01]  /*1d20*/  FFMA.FTZ R14, R7, R0, -1 ;  /* 0xbf800000070e7423 */ /* 0x000fe20000010000 */
[----:B------:R-:W-:Y:S02]  /*1d30*/  IADD3 R7, R23, -R34, RZ ;  /* 0x8000002217077210 */ /* 0x000fe40007ffe0ff */
[----:B------:R-:W-:-:S03]  /*1d40*/  I2FP.F32.S32 R34, R34 ;  /* 0x0000002200227245 */ /* 0x000fc60000201400 */
[----:B------:R-:W-:Y:S01]  /*1d50*/  FADD R32, R7, R14 ;  /* 0x0000000e07207221 */ /* 0x000fe20000000000 */
[----:B------:R-:W-:Y:S01]  /*1d60*/  FMUL R7, R8, 1.4426950216293334961 ;  /* 0x3fb8aa3b08077820 */ /* 0x000fe20000400000 */
[----:B------:R-:W-:Y:S02]  /*1d70*/  FMUL R34, R34, 1.1920928955078125e-07 ;  /* 0x3400000022227820 */ /* 0x000fe40000400000 */
[C---:B------:R-:W-:Y:S02]  /*1d80*/  FFMA.FTZ R27, R32.reuse, -R37, 0.10546888411045074463 ;  /* 0x3dd80012201b7423 */ /* 0x040fe40000010825 */
[----:B------:R-:W-:Y:S02]  /*1d90*/  FSETP.GEU.AND P0, PT, R7, -126, PT ;  /* 0xc2fc00000700780b */ /* 0x000fe40003f0e000 */
[----:B------:R-:W-:-:S04]  /*1da0*/  FFMA.FTZ R27, R32, R27, -0.13229703903198242188 ;  /* 0xbe0778e0201b7423 */ /* 0x000fc8000001001b */
[----:B------:R-:W-:-:S04]  /*1db0*/  FFMA.FTZ R27, R32, R27, 0.14491446316242218018 ;  /* 0x3e146475201b7423 */ /* 0x000fc8000001001b */
[----:B------:R-:W-:-:S03]  /*1dc0*/  FFMA.FTZ R27, R32, R27, -0.16641564667224884033 ;  /* 0xbe2a68dd201b7423 */ /* 0x000fc6000001001b */
[----:B------:R-:W-:Y:S01]  /*1dd0*/  @!P0 FMUL R7, R7, 0.5 ;  /* 0x3f00000007078820 */ /* 0x000fe20000400000 */
[----:B------:R-:W-:-:S03]  /*1de0*/  FFMA.FTZ R27, R32, R27, 0.19988867640495300293 ;  /* 0x3e4caf9e201b7423 */ /* 0x000fc6000001001b */
[----:B------:R0:W1:Y:S01]  /*1df0*/  MUFU.EX2 R14, R7 ;  /* 0x00000007000e7308 */ /* 0x0000620000000800 */
[----:B------:R-:W-:-:S04]  /*1e00*/  FFMA.FTZ R27, R32, R27, -0.25000196695327758789 ;  /* 0xbe800042201b7423 */ /* 0x000fc8000001001b */
[----:B------:R-:W-:-:S04]  /*1e10*/  FFMA.FTZ R27, R32, R27, 0.33333510160446166992 ;  /* 0x3eaaaae6201b7423 */ /* 0x000fc8000001001b */
[----:B------:R-:W-:Y:S01]  /*1e20*/  FFMA.FTZ R27, R32, R27, -0.5 ;  /* 0xbf000000201b7423 */ /* 0x000fe2000001001b */
[----:B0-----:R-:W-:-:S03]  /*1e30*/  FFMA.FTZ R7, R39, 0.69314718246459960938, R44 ;  /* 0x3f31721827077823 */ /* 0x001fc6000001002c */
[----:B------:R-:W-:Y:S01]  /*1e40*/  FMUL R27, R32, R27 ;  /* 0x0000001b201b7220 */ /* 0x000fe20000400000 */
[----:B-1----:R-:W-:-:S03]  /*1e50*/  @!P0 FMUL R14, R14, R14 ;  /* 0x0000000e0e0e8220 */ /* 0x002fc60000400000 */
[----:B------:R-:W-:Y:S01]  /*1e60*/  FFMA.FTZ R27, R32, R27, R32 ;  /* 0x0000001b201b7223 */ /* 0x000fe20000010020 */
[----:B------:R-:W-:-:S05]  /*1e70*/  FADD.FTZ.RZ R32, R14, 1 ;  /* 0x3f8000000e207421 */ /* 0x000fca000001c000 */
[----:B------:R-:W-:-:S04]  /*1e80*/  IADD3 R32, R32, -0x3f400000, RZ ;  /* 0xc0c0000020207810 */ /* 0x000fc80007ffe0ff */
[----:B------:R-:W-:Y:S01]  /*1e90*/  LOP3.LUT R51, R32, 0xff800000, RZ, 0xc0, !PT ;  /* 0xff80000020337812 */ /* 0x000fe200078ec0ff */
[----:B------:R-:W-:-:S03]  /*1ea0*/  FMUL R32, R47, 1.1920928955078125e-07 ;  /* 0x340000002f207820 */ /* 0x000fc60000400000 */
[----:B------:R-:W-:Y:S01]  /*1eb0*/  IADD3 R39, -R51, 0x40800000, RZ ;  /* 0x4080000033277810 */ /* 0x000fe20007ffe1ff */
[----:B------:R-:W-:Y:S01]  /*1ec0*/  FFMA.FTZ R45, R32, 0.69314718246459960938, R45 ;  /* 0x3f317218202d7823 */ /* 0x000fe2000001002d */
[----:B------:R-:W-:Y:S02]  /*1ed0*/  IADD3 R44, R14, -R51, RZ ;  /* 0x800000330e2c7210 */ /* 0x000fe40007ffe0ff */
[----:B------:R-:W-:Y:S01]  /*1ee0*/  I2FP.F32.S32 R51, R51 ;  /* 0x0000003300337245 */ /* 0x000fe20000201400 */
[----:B------:R-:W-:-:S04]  /*1ef0*/  FFMA.FTZ R39, R39, R0, -1 ;  /* 0xbf80000027277423 */ /* 0x000fc80000010000 */
        /* <DEDUP_REMOVED lines=14> */
[----:B0-----:R-:W-:Y:S01]  /*1fe0*/  FFMA.FTZ R39, R49, 0.69314718246459960938, R52 ;  /* 0x3f31721831277823 */ /* 0x001fe20000010034 */
[----:B------:R-:W-:Y:S02]  /*1ff0*/  FMUL R52, R10, 1.4426950216293334961 ;  /* 0x3fb8aa3b0a347820 */ /* 0x000fe40000400000 */
[----:B------:R-:W-:Y:S01]  /*2000*/  FMUL R47, R44, R47 ;  /* 0x0000002f2c2f7220 */ /* 0x000fe20000400000 */
[----:B-1----:R-:W-:Y:S02]  /*2010*/  @!P0 FMUL R32, R32, R32 ;  /* 0x0000002020208220 */ /* 0x002fe40000400000 */
[----:B------:R-:W-:Y:S01]  /*2020*/  FSETP.GEU.AND P0, PT, R52, -126, PT ;  /* 0xc2fc00003400780b */ /* 0x000fe20003f0e000 */
[----:B------:R-:W-:Y:S01]  /*2030*/  FFMA.FTZ R44, R44, R47, R44 ;  /* 0x0000002f2c2c7223 */ /* 0x000fe2000001002c */
[----:B------:R-:W-:-:S05]  /*2040*/  FADD.FTZ.RZ R36, R32, 1 ;  /* 0x3f80000020247421 */ /* 0x000fca000001c000 */
[----:B------:R-:W-:-:S04]  /*2050*/  IADD3 R36, R36, -0x3f400000, RZ ;  /* 0xc0c0000024247810 */ /* 0x000fc80007ffe0ff */
[----:B------:R-:W-:Y:S02]  /*2060*/  LOP3.LUT R47, R36, 0xff800000, RZ, 0xc0, !PT ;  /* 0xff800000242f7812 */ /* 0x000fe400078ec0ff */
[----:B------:R-:W-:Y:S02]  /*2070*/  @!P0 FMUL R52, R52, 0.5 ;  /* 0x3f00000034348820 */ /* 0x000fe40000400000 */
[----:B------:R-:W-:Y:S02]  /*2080*/  IADD3 R33, -R47, 0x40800000, RZ ;  /* 0x408000002f217810 */ /* 0x000fe40007ffe1ff */
[----:B------:R-:W0:Y:S01]  /*2090*/  MUFU.EX2 R36, R52 ;  /* 0x0000003400247308 */ /* 0x000e220000000800 */
[----:B------:R-:W-:Y:S02]  /*20a0*/  IADD3 R54, R32, -R47, RZ ;  /* 0x8000002f20367210 */ /* 0x000fe40007ffe0ff */
[----:B------:R-:W-:-:S04]  /*20b0*/  FFMA.FTZ R33, R33, R0, -1 ;  /* 0xbf80000021217423 */ /* 0x000fc80000010000 */
[----:B------:R-:W-:-:S04]  /*20c0*/  FADD R54, R54, R33 ;  /* 0x0000002136367221 */ /* 0x000fc80000000000 */
[----:B------:R-:W-:Y:S01]  /*20d0*/  FFMA.FTZ R33, R54, -R37, 0.10546888411045074463 ;  /* 0x3dd8001236217423 */ /* 0x000fe20000010825 */
[----:B0-----:R-:W-:-:S03]  /*20e0*/  @!P0 FMUL R36, R36, R36 ;  /* 0x0000002424248220 */ /* 0x001fc60000400000 */
[----:B------:R-:W-:Y:S01]  /*20f0*/  FFMA.FTZ R33, R54, R33, -0.13229703903198242188 ;  /* 0xbe0778e036217423 */ /* 0x000fe20000010021 */
[----:B------:R-:W-:-:S03]  /*2100*/  ISETP.GE.U32.AND P0, PT, R42, 0x7f800000, PT ;  /* 0x7f8000002a00780c */ /* 0x000fc60003f06070 */
        /* <DEDUP_REMOVED lines=8> */
[----:B------:R-:W-:Y:S01]  /*2190*/  FFMA.FTZ R33, R34, 0.69314718246459960938, R27 ;  /* 0x3f31721822217823 */ /* 0x000fe2000001001b */
[----:B------:R-:W-:-:S05]  /*21a0*/  FADD.FTZ.RZ R27, R36, 1 ;  /* 0x3f800000241b7421 */ /* 0x000fca000001c000 */
[----:B------:R-:W-:Y:S01]  /*21b0*/  IADD3 R34, R27, -0x3f400000, RZ ;  /* 0xc0c000001b227810 */ /* 0x000fe20007ffe0ff */
[----:B------:R-:W-:-:S03]  /*21c0*/  FFMA.FTZ R27, R51, 0.69314718246459960938, R44 ;  /* 0x3f317218331b7823 */ /* 0x000fc6000001002c */
[----:B------:R-:W-:Y:S01]  /*21d0*/  LOP3.LUT R51, R34, 0xff800000, RZ, 0xc0, !PT ;  /* 0xff80000022337812 */ /* 0x000fe200078ec0ff */
[----:B------:R-:W-:Y:S06]  /*21e0*/  @!P0 BRA `(.L_x_9) ;  /* 0x0000000000148947 */ /* 0x000fec0003800000 */
[----:B------:R-:W-:-:S13]  /*21f0*/  ISETP.GE.AND P0, PT, R42, -0x407fffff, PT ;  /* 0xbf8000012a00780c */ /* 0x000fda0003f06270 */
[----:B------:R-:W-:-:S05]  /*2200*/  @P0 MOV R53, 0x7f800000 ;  /* 0x7f80000000350802 */ /* 0x000fca0000000f00 */
[C---:B------:R-:W-:Y:S01]  /*2210*/  @P0 FFMA.FTZ R7, R42.reuse, R53, +INF ;  /* 0x7f8000002a070423 */ /* 0x040fe20000010035 */
[----:B------:R-:W-:-:S04]  /*2220*/  FSETP.NEU.AND P0, PT, R42, RZ, PT ;  /* 0x000000ff2a00720b */ /* 0x000fc80003f0d000 */
[----:B------:R-:W-:-:S09]  /*2230*/  FSEL R7, R7, -RZ, P0 ;  /* 0x800000ff07077208 */ /* 0x000fd20000000000 */
.L_x_9:
[----:B------:R-:W-:Y:S05]  /*2240*/  BSYNC B0 ;  /* 0x0000000000007941 */ /* 0x000fea0003800000 */
.L_x_8:
[----:B------:R-:W-:Y:S01]  /*2250*/  IADD3 R53, -R51, 0x40800000, RZ ;  /* 0x4080000033357810 */ /* 0x000fe20007ffe1ff */
[----:B------:R-:W-:Y:S01]  /*2260*/  FMUL R44, R11, 1.4426950216293334961 ;  /* 0x3fb8aa3b0b2c7820 */ /* 0x000fe20000400000 */
[----:B------:R-:W-:Y:S01]  /*2270*/  IADD3 R34, R36, -R51, RZ ;  /* 0x8000003324227210 */ /* 0x000fe20007ffe0ff */
[----:B------:R-:W-:Y:S01]  /*2280*/  BSSY B0, `(.L_x_10) ;  /* 0x0000030000007945 */ /* 0x000fe20003800000 */
[----:B------:R-:W-:Y:S01]  /*2290*/  ISETP.GE.U32.AND P3, PT, R46, 0x7f800000, PT ;  /* 0x7f8000002e00780c */ /* 0x000fe20003f66070 */
[----:B------:R-:W-:Y:S01]  /*22a0*/  FFMA.FTZ R53, R53, R0, -1 ;  /* 0xbf80000035357423 */ /* 0x000fe20000010000 */
[----:B------:R-:W-:Y:S02]  /*22b0*/  FSETP.GEU.AND P0, PT, R44, -126, PT ;  /* 0xc2fc00002c00780b */ /* 0x000fe40003f0e000 */
[----:B------:R-:W-:Y:S01]  /*22c0*/  I2FP.F32.S32 R43, R43 ;  /* 0x0000002b002b7245 */ /* 0x000fe20000201400 */
[----:B------:R-:W-:Y:S01]  /*22d0*/  FADD R42, R34, R53 ;  /* 0x00000035222a7221 */ /* 0x000fe20000000000 */
[----:B------:R-:W-:-:S02]  /*22e0*/  ISETP.GE.U32.AND P4, PT, R50, 0x7f800000, PT ;  /* 0x7f8000003200780c */ /* 0x000fc40003f86070 */
[----:B------:R-:W-:Y:S01]  /*22f0*/  ISETP.GE.U32.AND P1, PT, R20, 0x7f800000, PT ;  /* 0x7f8000001400780c */ /* 0x000fe20003f26070 */
[----:B------:R-:W-:Y:S01]  /*2300*/  FFMA.FTZ R53, R42, -R37, 0.10546888411045074463 ;  /* 0x3dd800122a357423 */ /* 0x000fe20000010825 */
[----:B------:R-:W-:Y:S01]  /*2310*/  FMUL R43, R43, 1.1920928955078125e-07 ;  /* 0x340000002b2b7820 */ /* 0x000fe20000400000 */
[----:B------:R-:W-:Y:S02]  /*2320*/  ISETP.GE.U32.AND P2, PT, R22, 0x7f800000, PT ;  /* 0x7f8000001600780c */ /* 0x000fe40003f46070 */
[----:B------:R-:W-:Y:S01]  /*2330*/  FFMA.FTZ R53, R42, R53, -0.13229703903198242188 ;  /* 0xbe0778e02a357423 */ /* 0x000fe20000010035 */
[----:B------:R-:W-:Y:S01]  /*2340*/  FFMA.FTZ R48, R43, 0.69314718246459960938, R48 ;  /* 0x3f3172182b307823 */ /* 0x000fe20000010030 */
[----:B------:R-:W-:Y:S02]  /*2350*/  @!P0 FMUL R44, R44, 0.5 ;  /* 0x3f0000002c2c8820 */ /* 0x000fe40000400000 */
[C---:B------:R-:W-:Y:S02]  /*2360*/  FFMA.FTZ R53, R42.reuse, R53, 0.14491446316242218018 ;  /* 0x3e1464752a357423 */ /* 0x040fe40000010035 */
[----:B------:R-:W0:Y:S02]  /*2370*/  MUFU.EX2 R34, R44 ;  /* 0x0000002c00227308 */ /* 0x000e240000000800 */
[----:B------:R-:W-:-:S04]  /*2380*/  FFMA.FTZ R53, R42, R53, -0.16641564667224884033 ;  /* 0xbe2a68dd2a357423 */ /* 0x000fc80000010035 */
[----:B------:R-:W-:-:S04]  /*2390*/  FFMA.FTZ R53, R42, R53, 0.19988867640495300293 ;  /* 0x3e4caf9e2a357423 */ /* 0x000fc80000010035 */
[----:B------:R-:W-:-:S04]  /*23a0*/  FFMA.FTZ R53, R42, R53, -0.25000196695327758789 ;  /* 0xbe8000422a357423 */ /* 0x000fc80000010035 */
[----:B------:R-:W-:Y:S01]  /*23b0*/  FFMA.FTZ R53, R42, R53, 0.33333510160446166992 ;  /* 0x3eaaaae62a357423 */ /* 0x000fe20000010035 */
[----:B0-----:R-:W-:Y:S01]  /*23c0*/  @!P0 FMUL R34, R34, R34 ;  /* 0x0000002222228220 */ /* 0x001fe20000400000 */
[----:B------:R-:W-:Y:S02]  /*23d0*/  ISETP.GE.U32.AND P0, PT, R21, 0x7f800000, PT ;  /* 0x7f8000001500780c */ /* 0x000fe40003f06070 */
[----:B------:R-:W-:Y:S01]  /*23e0*/  FFMA.FTZ R53, R42, R53, -0.5 ;  /* 0xbf0000002a357423 */ /* 0x000fe20000010035 */
[----:B------:R-:W-:-:S03]  /*23f0*/  FADD.FTZ.RZ R52, R34, 1 ;  /* 0x3f80000022347421 */ /* 0x000fc6000001c000 */
[C---:B------:R-:W-:Y:S02]  /*2400*/  FMUL R53, R42.reuse, R53 ;  /* 0x000000352a357220 */ /* 0x040fe40000400000 */
[----:B------:R-:W-:Y:S02]  /*2410*/  IADD3 R52, R52, -0x3f400000, RZ ;  /* 0xc0c0000034347810 */ /* 0x000fe40007ffe0ff */
[----:B------:R-:W-:Y:S02]  /*2420*/  FFMA.FTZ R42, R42, R53, R42 ;  /* 0x000000352a2a7223 */ /* 0x000fe4000001002a */
[----:B------:R-:W-:-:S04]  /*2430*/  LOP3.LUT R53, R52, 0xff800000, RZ, 0xc0, !PT ;  /* 0xff80000034357812 */ /* 0x000fc800078ec0ff */
[----:B------:R-:W-:-:S05]  /*2440*/  IADD3 R55, -R53, 0x40800000, RZ ;  /* 0x4080000035377810 */ /* 0x000fca0007ffe1ff */
[----:B------:R-:W-:Y:S01]  /*2450*/  FFMA.FTZ R55, R55, R0, -1 ;  /* 0xbf80000037377423 */ /* 0x000fe20000010000 */
[----:B------:R-:W-:-:S05]  /*2460*/  IADD3 R0, R34, -R53, RZ ;  /* 0x8000003522007210 */ /* 0x000fca0007ffe0ff */
[----:B------:R-:W-:-:S04]  /*2470*/  FADD R0, R0, R55 ;  /* 0x0000003700007221 */ /* 0x000fc80000000000 */
[----:B------:R-:W-:-:S04]  /*2480*/  FFMA.FTZ R37, R0, -R37, 0.10546888411045074463 ;  /* 0x3dd8001200257423 */ /* 0x000fc80000010825 */
[----:B------:R-:W-:-:S04]  /*2490*/  FFMA.FTZ R37, R0, R37, -0.13229703903198242188 ;  /* 0xbe0778e000257423 */ /* 0x000fc80000010025 */
        /* <DEDUP_REMOVED lines=8> */
[----:B------:R-:W-:Y:S06]  /*2520*/  @!P3 BRA `(.L_x_11) ;  /* 0x000000000014b947 */ /* 0x000fec0003800000 */
[----:B------:R-:W-:-:S13]  /*2530*/  ISETP.GE.AND P3, PT, R46, -0x407fffff, PT ;  /* 0xbf8000012e00780c */ /* 0x000fda0003f66270 */
[----:B------:R-:W-:-:S05]  /*2540*/  @P3 MOV R37, 0x7f800000 ;  /* 0x7f80000000253802 */ /* 0x000fca0000000f00 */
[C---:B------:R-:W-:Y:S01]  /*2550*/  @P3 FFMA.FTZ R48, R46.reuse, R37, +INF ;  /* 0x7f8000002e303423 */ /* 0x040fe20000010025 */
[----:B------:R-:W-:-:S04]  /*2560*/  FSETP.NEU.AND P3, PT, R46, RZ, PT ;  /* 0x000000ff2e00720b */ /* 0x000fc80003f6d000 */
[----:B------:R-:W-:-:S09]  /*2570*/  FSEL R48, R48, -RZ, P3 ;  /* 0x800000ff30307208 */ /* 0x000fd20001800000 */
.L_x_11:
[----:B------:R-:W-:Y:S05]  /*2580*/  BSYNC B0 ;  /* 0x0000000000007941 */ /* 0x000fea0003800000 */
.L_x_10:
[----:B------:R-:W-:Y:S04]  /*2590*/  BSSY B0, `(.L_x_12) ;  /* 0x0000007000007945 */ /* 0x000fe80003800000 */
[----:B------:R-:W-:Y:S05]  /*25a0*/  @!P4 BRA `(.L_x_13) ;  /* 0x000000000014c947 */ /* 0x000fea0003800000 */
[----:B------:R-:W-:-:S13]  /*25b0*/  ISETP.GE.AND P3, PT, R50, -0x407fffff, PT ;  /* 0xbf8000013200780c */ /* 0x000fda0003f66270 */
[----:B------:R-:W-:-:S05]  /*25c0*/  @P3 MOV R37, 0x7f800000 ;  /* 0x7f80000000253802 */ /* 0x000fca0000000f00 */
[C---:B------:R-:W-:Y:S01]  /*25d0*/  @P3 FFMA.FTZ R45, R50.reuse, R37, +INF ;  /* 0x7f800000322d3423 */ /* 0x040fe20000010025 */
[----:B------:R-:W-:-:S04]  /*25e0*/  FSETP.NEU.AND P3, PT, R50, RZ, PT ;  /* 0x000000ff3200720b */ /* 0x000fc80003f6d000 */
[----:B------:R-:W-:-:S09]  /*25f0*/  FSEL R45, R45, -RZ, P3 ;  /* 0x800000ff2d2d7208 */ /* 0x000fd20001800000 */
.L_x_13:
[----:B------:R-:W-:Y:S05]  /*2600*/  BSYNC B0 ;  /* 0x0000000000007941 */ /* 0x000fea0003800000 */
.L_x_12:
[----:B------:R-:W-:Y:S04]  /*2610*/  BSSY B0, `(.L_x_14) ;  /* 0x0000007000007945 */ /* 0x000fe80003800000 */
[----:B------:R-:W-:Y:S05]  /*2620*/  @!P0 BRA `(.L_x_15) ;  /* 0x0000000000148947 */ /* 0x000fea0003800000 */
[----:B------:R-:W-:-:S13]  /*2630*/  ISETP.GE.AND P0, PT, R21, -0x407fffff, PT ;  /* 0xbf8000011500780c */ /* 0x000fda0003f06270 */
[----:B------:R-:W-:-:S05]  /*2640*/  @P0 MOV R44, 0x7f800000 ;  /* 0x7f800000002c0802 */ /* 0x000fca0000000f00 */
[C---:B------:R-:W-:Y:S01]  /*2650*/  @P0 FFMA.FTZ R35, R21.reuse, R44, +INF ;  /* 0x7f80000015230423 */ /* 0x040fe2000001002c */
[----:B------:R-:W-:-:S04]  /*2660*/  FSETP.NEU.AND P0, PT, R21, RZ, PT ;  /* 0x000000ff1500720b */ /* 0x000fc80003f0d000 */
[----:B------:R-:W-:-:S09]  /*2670*/  FSEL R35, R35, -RZ, P0 ;  /* 0x800000ff23237208 */ /* 0x000fd20000000000 */
.L_x_15:
[----:B------:R-:W-:Y:S05]  /*2680*/  BSYNC B0 ;  /* 0x0000000000007941 */ /* 0x000fea0003800000 */
.L_x_14:
[----:B------:R-:W-:Y:S04]  /*2690*/  BSSY B0, `(.L_x_16) ;  /* 0x0000007000007945 */ /* 0x000fe80003800000 */
[----:B------:R-:W-:Y:S05]  /*26a0*/  @!P1 BRA `(.L_x_17) ;  /* 0x0000000000149947 */ /* 0x000fea0003800000 */
[----:B------:R-:W-:-:S13]  /*26b0*/  ISETP.GE.AND P0, PT, R20, -0x407fffff, PT ;  /* 0xbf8000011400780c */ /* 0x000fda0003f06270 */
[----:B------:R-:W-:-:S05]  /*26c0*/  @P0 MOV R21, 0x7f800000 ;  /* 0x7f80000000150802 */ /* 0x000fca0000000f00 */
[C---:B------:R-:W-:Y:S01]  /*26d0*/  @P0 FFMA.FTZ R24, R20.reuse, R21, +INF ;  /* 0x7f80000014180423 */ /* 0x040fe20000010015 */
[----:B------:R-:W-:-:S04]  /*26e0*/  FSETP.NEU.AND P0, PT, R20, RZ, PT ;  /* 0x000000ff1400720b */ /* 0x000fc80003f0d000 */
[----:B------:R-:W-:-:S09]  /*26f0*/  FSEL R24, R24, -RZ, P0 ;  /* 0x800000ff18187208 */ /* 0x000fd20000000000 */
.L_x_17:
[----:B------:R-:W-:Y:S05]  /*2700*/  BSYNC B0 ;  /* 0x0000000000007941 */ /* 0x000fea0003800000 */
.L_x_16:
[----:B------:R-:W-:Y:S04]  /*2710*/  BSSY B0, `(.L_x_18) ;  /* 0x0000007000007945 */ /* 0x000fe80003800000 */
[----:B------:R-:W-:Y:S05]  /*2720*/  @!P2 BRA `(.L_x_19) ;  /* 0x000000000014a947 */ /* 0x000fea0003800000 */
[C---:B------:R-:W-:Y:S02]  /*2730*/  ISETP.GE.AND P0, PT, R22.reuse, -0x407fffff, PT ;  /* 0xbf8000011600780c */ /* 0x040fe40003f06270 */
[----:B------:R-:W-:-:S11]  /*2740*/  FSETP.NEU.AND P1, PT, R22, RZ, PT ;  /* 0x000000ff1600720b */ /* 0x000fd60003f2d000 */
[----:B------:R-:W-:-:S05]  /*2750*/  @P0 MOV R21, 0x7f800000 ;  /* 0x7f80000000150802 */ /* 0x000fca0000000f00 */
[----:B------:R-:W-:-:S05]  /*2760*/  @P0 FFMA.FTZ R39, R22, R21, +INF ;  /* 0x7f80000016270423 */ /* 0x000fca0000010015 */
[----:B------:R-:W-:-:S07]  /*2770*/  FSEL R39, R39, -RZ, P1 ;  /* 0x800000ff27277208 */ /* 0x000fce0000800000 */
.L_x_19:
[----:B------:R-:W-:Y:S05]  /*2780*/  BSYNC B0 ;  /* 0x0000000000007941 */ /* 0x000fea0003800000 */
.L_x_18:
[----:B------:R-:W-:Y:S01]  /*2790*/  ISETP.GE.U32.AND P6, PT, R13, 0x7f800000, PT ;  /* 0x7f8000000d00780c */ /* 0x000fe20003fc6070 */
[----:B------:R-:W-:Y:S01]  /*27a0*/  BSSY B0, `(.L_x_20) ;  /* 0x0000019000007945 */ /* 0x000fe20003800000 */
[----:B------:R-:W-:Y:S02]  /*27b0*/  I2FP.F32.S32 R47, R47 ;  /* 0x0000002f002f7245 */ /* 0x000fe40000201400 */
[----:B------:R-:W-:Y:S02]  /*27c0*/  I2FP.F32.S32 R51, R51 ;  /* 0x0000003300337245 */ /* 0x000fe40000201400 */
[----:B------:R-:W-:Y:S01]  /*27d0*/  I2FP.F32.S32 R53, R53 ;  /* 0x0000003500357245 */ /* 0x000fe20000201400 */
[----:B------:R-:W-:Y:S01]  /*27e0*/  FMUL R22, R47, 1.1920928955078125e-07 ;  /* 0x340000002f167820 */ /* 0x000fe20000400000 */
[----:B------:R-:W-:Y:S01]  /*27f0*/  I2FP.F32.S32 R26, R26 ;  /* 0x0000001a001a7245 */ /* 0x000fe20000201400 */
[----:B------:R-:W-:Y:S01]  /*2800*/  FMUL R51, R51, 1.1920928955078125e-07 ;  /* 0x3400000033337820 */ /* 0x000fe20000400000 */
[----:B------:R-:W-:Y:S01]  /*2810*/  FSETP.GT.AND P0, PT, R28, 20, PT ;  /* 0x41a000001c00780b */ /* 0x000fe20003f04000 */
[----:B------:R-:W-:Y:S01]  /*2820*/  FMUL R53, R53, 1.1920928955078125e-07 ;  /* 0x3400000035357820 */ /* 0x000fe20000400000 */
[----:B------:R-:W-:Y:S01]  /*2830*/  ISETP.GE.U32.AND P1, PT, R23, 0x7f800000, PT ;  /* 0x7f8000001700780c */ /* 0x000fe20003f26070 */
[----:B------:R-:W-:Y:S01]  /*2840*/  FMUL R26, R26, 1.1920928955078125e-07 ;  /* 0x340000001a1a7820 */ /* 0x000fe20000400000 */
[----:B------:R-:W-:Y:S01]  /*2850*/  ISETP.GE.U32.AND P2, PT, R14, 0x7f800000, PT ;  /* 0x7f8000000e00780c */ /* 0x000fe20003f46070 */
[----:B------:R-:W-:Y:S01]  /*2860*/  FFMA.FTZ R22, R22, 0.69314718246459960938, R49 ;  /* 0x3f31721816167823 */ /* 0x000fe20000010031 */
[----:B------:R-:W-:Y:S01]  /*2870*/  ISETP.GE.U32.AND P3, PT, R32, 0x7f800000, PT ;  /* 0x7f8000002000780c */ /* 0x000fe20003f66070 */
[----:B------:R-:W-:Y:S01]  /*2880*/  FFMA.FTZ R21, R51, 0.69314718246459960938, R42 ;  /* 0x3f31721833157823 */ /* 0x000fe2000001002a */
[----:B------:R-:W-:Y:S01]  /*2890*/  ISETP.GE.U32.AND P4, PT, R36, 0x7f800000, PT ;  /* 0x7f8000002400780c */ /* 0x000fe20003f86070 */
[----:B------:R-:W-:Y:S01]  /*28a0*/  FFMA.FTZ R20, R53, 0.69314718246459960938, R0 ;  /* 0x3f31721835147823 */ /* 0x000fe20000010000 */
[----:B------:R-:W-:Y:S01]  /*28b0*/  ISETP.GE.U32.AND P5, PT, R34, 0x7f800000, PT ;  /* 0x7f8000002200780c */ /* 0x000fe20003fa6070 */
[----:B------:R-:W-:Y:S01]  /*28c0*/  FFMA.FTZ R26, R26, 0.69314718246459960938, R15 ;  /* 0x3f3172181a1a7823 */ /* 0x000fe2000001000f */
[----:B------:R-:W-:Y:S11]  /*28d0*/  @!P6 BRA `(.L_x_21) ;  /* 0x000000000014e947 */ /* 0x000ff60003800000 */
[----:B------:R-:W-:-:S13]  /*28e0*/  ISETP.GE.AND P6, PT, R13, -0x407fffff, PT ;  /* 0xbf8000010d00780c */ /* 0x000fda0003fc6270 */
[----:B------:R-:W-:-:S05]  /*28f0*/  @P6 MOV R0, 0x7f800000 ;  /* 0x7f80000000006802 */ /* 0x000fca0000000f00 */
[C---:B------:R-:W-:Y:S01]  /*2900*/  @P6 FFMA.FTZ R26, R13.reuse, R0, +INF ;  /* 0x7f8000000d1a6423 */ /* 0x040fe20000010000 */
[----:B------:R-:W-:-:S04]  /*2910*/  FSETP.NEU.AND P6, PT, R13, RZ, PT ;  /* 0x000000ff0d00720b */ /* 0x000fc80003fcd000 */
[----:B------:R-:W-:-:S09]  /*2920*/  FSEL R26, R26, -RZ, P6 ;  /* 0x800000ff1a1a7208 */ /* 0x000fd20003000000 */
.L_x_21:
[----:B------:R-:W-:Y:S05]  /*2930*/  BSYNC B0 ;  /* 0x0000000000007941 */ /* 0x000fea0003800000 */
.L_x_20:
[----:B------:R-:W-:Y:S04]  /*2940*/  BSSY B0, `(.L_x_22) ;  /* 0x0000007000007945 */ /* 0x000fe80003800000 */
[----:B------:R-:W-:Y:S05]  /*2950*/  @!P1 BRA `(.L_x_23) ;  /* 0x0000000000149947 */ /* 0x000fea0003800000 */
[C---:B------:R-:W-:Y:S02]  /*2960*/  ISETP.GE.AND P1, PT, R23.reuse, -0x407fffff, PT ;  /* 0xbf8000011700780c */ /* 0x040fe40003f26270 */
[----:B------:R-:W-:-:S11]  /*2970*/  FSETP.NEU.AND P6, PT, R23, RZ, PT ;  /* 0x000000ff1700720b */ /* 0x000fd60003fcd000 */
[----:B------:R-:W-:-:S05]  /*2980*/  @P1 MOV R0, 0x7f800000 ;  /* 0x7f80000000001802 */ /* 0x000fca0000000f00 */
[----:B------:R-:W-:-:S05]  /*2990*/  @P1 FFMA.FTZ R33, R23, R0, +INF ;  /* 0x7f80000017211423 */ /* 0x000fca0000010000 */
[----:B------:R-:W-:-:S07]  /*29a0*/  FSEL R33, R33, -RZ, P6 ;  /* 0x800000ff21217208 */ /* 0x000fce0003000000 */
.L_x_23:
[----:B------:R-:W-:Y:S05]  /*29b0*/  BSYNC B0 ;  /* 0x0000000000007941 */ /* 0x000fea0003800000 */
.L_x_22:
[----:B------:R-:W-:Y:S04]  /*29c0*/  BSSY B0, `(.L_x_24) ;  /* 0x0000007000007945 */ /* 0x000fe80003800000 */
[----:B------:R-:W-:Y:S05]  /*29d0*/  @!P2 BRA `(.L_x_25) ;  /* 0x000000000014a947 */ /* 0x000fea0003800000 */
[C---:B------:R-:W-:Y:S02]  /*29e0*/  ISETP.GE.AND P1, PT, R14.reuse, -0x407fffff, PT ;  /* 0xbf8000010e00780c */ /* 0x040fe40003f26270 */
[----:B------:R-:W-:-:S11]  /*29f0*/  FSETP.NEU.AND P2, PT, R14, RZ, PT ;  /* 0x000000ff0e00720b */ /* 0x000fd60003f4d000 */
[----:B------:R-:W-:-:S05]  /*2a00*/  @P1 MOV R13, 0x7f800000 ;  /* 0x7f800000000d1802 */ /* 0x000fca0000000f00 */
[----:B------:R-:W-:-:S05]  /*2a10*/  @P1 FFMA.FTZ R27, R14, R13, +INF ;  /* 0x7f8000000e1b1423 */ /* 0x000fca000001000d */
[----:B------:R-:W-:-:S07]  /*2a20*/  FSEL R27, R27, -RZ, P2 ;  /* 0x800000ff1b1b7208 */ /* 0x000fce0001000000 */
.L_x_25:
[----:B------:R-:W-:Y:S05]  /*2a30*/  BSYNC B0 ;  /* 0x0000000000007941 */ /* 0x000fea0003800000 */
.L_x_24:
[----:B------:R-:W-:Y:S04]  /*2a40*/  BSSY B0, `(.L_x_26) ;  /* 0x0000007000007945 */ /* 0x000fe80003800000 */
[----:B------:R-:W-:Y:S05]  /*2a50*/  @!P3 BRA `(.L_x_27) ;  /* 0x000000000014b947 */ /* 0x000fea0003800000 */
[C---:B------:R-:W-:Y:S02]  /*2a60*/  ISETP.GE.AND P1, PT, R32.reuse, -0x407fffff, PT ;  /* 0xbf8000012000780c */ /* 0x040fe40003f26270 */
[----:B------:R-:W-:-:S11]  /*2a70*/  FSETP.NEU.AND P2, PT, R32, RZ, PT ;  /* 0x000000ff2000720b */ /* 0x000fd60003f4d000 */
[----:B------:R-:W-:-:S05]  /*2a80*/  @P1 MOV R13, 0x7f800000 ;  /* 0x7f800000000d1802 */ /* 0x000fca0000000f00 */
[----:B------:R-:W-:-:S05]  /*2a90*/  @P1 FFMA.FTZ R22, R32, R13, +INF ;  /* 0x7f80000020161423 */ /* 0x000fca000001000d */
[----:B------:R-:W-:-:S07]  /*2aa0*/  FSEL R22, R22, -RZ, P2 ;  /* 0x800000ff16167208 */ /* 0x000fce0001000000 */
.L_x_27:
[----:B------:R-:W-:Y:S05]  /*2ab0*/  BSYNC B0 ;  /* 0x0000000000007941 */ /* 0x000fea0003800000 */
.L_x_26:
[----:B------:R-:W-:Y:S04]  /*2ac0*/  BSSY B0, `(.L_x_28) ;  /* 0x0000007000007945 */ /* 0x000fe80003800000 */
[----:B------:R-:W-:Y:S05]  /*2ad0*/  @!P4 BRA `(.L_x_29) ;  /* 0x000000000014c947 */ /* 0x000fea0003800000 */
[C---:B------:R-:W-:Y:S02]  /*2ae0*/  ISETP.GE.AND P1, PT, R36.reuse, -0x407fffff, PT ;  /* 0xbf8000012400780c */ /* 0x040fe40003f26270 */
[----:B------:R-:W-:-:S11]  /*2af0*/  FSETP.NEU.AND P2, PT, R36, RZ, PT ;  /* 0x000000ff2400720b */ /* 0x000fd60003f4d000 */
[----:B------:R-:W-:-:S05]  /*2b00*/  @P1 MOV R13, 0x7f800000 ;  /* 0x7f800000000d1802 */ /* 0x000fca0000000f00 */
[----:B------:R-:W-:-:S05]  /*2b10*/  @P1 FFMA.FTZ R21, R36, R13, +INF ;  /* 0x7f80000024151423 */ /* 0x000fca000001000d */
[----:B------:R-:W-:-:S07]  /*2b20*/  FSEL R21, R21, -RZ, P2 ;  /* 0x800000ff15157208 */ /* 0x000fce0001000000 */
.L_x_29:
[----:B------:R-:W-:Y:S05]  /*2b30*/  BSYNC B0 ;  /* 0x0000000000007941 */ /* 0x000fea0003800000 */
.L_x_28:
[----:B------:R-:W-:Y:S04]  /*2b40*/  BSSY B0, `(.L_x_30) ;  /* 0x0000007000007945 */ /* 0x000fe80003800000 */
[----:B------:R-:W-:Y:S05]  /*2b50*/  @!P5 BRA `(.L_x_31) ;  /* 0x000000000014d947 */ /* 0x000fea0003800000 */
[C---:B------:R-:W-:Y:S02]  /*2b60*/  ISETP.GE.AND P1, PT, R34.reuse, -0x407fffff, PT ;  /* 0xbf8000012200780c */ /* 0x040fe40003f26270 */
[----:B------:R-:W-:-:S11]  /*2b70*/  FSETP.NEU.AND P2, PT, R34, RZ, PT ;  /* 0x000000ff2200720b */ /* 0x000fd60003f4d000 */
[----:B------:R-:W-:-:S05]  /*2b80*/  @P1 MOV R13, 0x7f800000 ;  /* 0x7f800000000d1802 */ /* 0x000fca0000000f00 */
[----:B------:R-:W-:-:S05]  /*2b90*/  @P1 FFMA.FTZ R20, R34, R13, +INF ;  /* 0x7f80000022141423 */ /* 0x000fca000001000d */
[----:B------:R-:W-:-:S07]  /*2ba0*/  FSEL R20, R20, -RZ, P2 ;  /* 0x800000ff14147208 */ /* 0x000fce0001000000 */
.L_x_31:
[----:B------:R-:W-:Y:S05]  /*2bb0*/  BSYNC B0 ;  /* 0x0000000000007941 */ /* 0x000fea0003800000 */
.L_x_30:
[----:B------:R-:W-:Y:S01]  /*2bc0*/  FSEL R25, R28, R25, P0 ;  /* 0x000000191c197208 */ /* 0x000fe20000000000 */
[----:B------:R-:W-:Y:S01]  /*2bd0*/  BSSY B0, `(.L_x_32) ;  /* 0x0000018000007945 */ /* 0x000fe20003800000 */
[C---:B------:R-:W-:Y:S02]  /*2be0*/  FSETP.GT.AND P0, PT, R30.reuse, 20, PT ;  /* 0x41a000001e00780b */ /* 0x040fe40003f04000 */
[----:B------:R-:W-:Y:S01]  /*2bf0*/  FSETP.GT.AND P2, PT, R29, 20, PT ;  /* 0x41a000001d00780b */ /* 0x000fe20003f44000 */
[----:B------:R-:W-:Y:S01]  /*2c00*/  FADD.FTZ R23, |R25|, -RZ ;  /* 0x800000ff19177221 */ /* 0x000fe20000010200 */
[----:B------:R-:W-:-:S04]  /*2c10*/  FSEL R15, R30, R41, P0 ;  /* 0x000000291e0f7208 */ /* 0x000fc80000000000 */
[----:B------:R-:W-:-:S13]  /*2c20*/  FSETP.GE.AND P1, PT, R23, 0.60000002384185791016, PT ;  /* 0x3f19999a1700780b */ /* 0x000fda0003f26000 */
[----:B------:R-:W-:Y:S05]  /*2c30*/  @!P1 BRA `(.L_x_33) ;  /* 0x0000000000289947 */ /* 0x000fea0003800000 */
[C---:B------:R-:W-:Y:S01]  /*2c40*/  FMUL R0, R23.reuse, 2.8853900432586669922 ;  /* 0x4038aa3b17007820 */ /* 0x040fe20000400000 */
[----:B------:R-:W-:Y:S01]  /*2c50*/  HFMA2.MMA R13, -RZ, RZ, 1.875, 0 ;  /* 0x3f800000ff0d7435 */ /* 0x000fe200000001ff */
[----:B------:R-:W-:-:S04]  /*2c60*/  FSETP.GE.AND P0, PT, R23, 9.010913848876953125, PT ;  /* 0x41102cb41700780b */ /* 0x000fc80003f06000 */
[----:B------:R-:W0:Y:S02]  /*2c70*/  MUFU.EX2 R0, R0 ;  /* 0x0000000000007308 */ /* 0x000e240000000800 */
[----:B0-----:R-:W-:-:S06]  /*2c80*/  FADD R14, R0, 1 ;  /* 0x3f800000000e7421 */ /* 0x001fcc0000000000 */
[----:B------:R-:W0:Y:S02]  /*2c90*/  MUFU.RCP R14, R14 ;  /* 0x0000000e000e7308 */ /* 0x000e240000001000 */
[----:B0-----:R-:W-:-:S05]  /*2ca0*/  FFMA.FTZ R13, R14, -2, R13 ;  /* 0xc00000000e0d7823 */ /* 0x001fca000001000d */
[----:B------:R-:W-:-:S04]  /*2cb0*/  FSEL R13, R13, 1, !P0 ;  /* 0x3f8000000d0d7808 */ /* 0x000fc80004000000 */
[----:B------:R-:W-:Y:S01]  /*2cc0*/  LOP3.LUT R13, R13, 0x80000000, R25, 0xf8, !PT ;  /* 0x800000000d0d7812 */ /* 0x000fe200078ef819 */
[----:B------:R-:W-:Y:S06]  /*2cd0*/  BRA `(.L_x_34) ;  /* 0x00000000001c7947 */ /* 0x000fec0003800000 */
.L_x_33:
[----:B------:R-:W-:Y:S01]  /*2ce0*/  MOV R0, 0x3c80f082 ;  /* 0x3c80f08200007802 */ /* 0x000fe20000000f00 */
[----:B------:R-:W-:-:S04]  /*2cf0*/  FMUL R13, R25, R25 ;  /* 0x00000019190d7220 */ /* 0x000fc80000400000 */
[----:B------:R-:W-:-:S04]  /*2d00*/  FFMA.FTZ R0, R13, R0, -0.052303962409496307373 ;  /* 0xbd563cae0d007423 */ /* 0x000fc80000010000 */
[----:B------:R-:W-:-:S04]  /*2d10*/  FFMA.FTZ R0, R13, R0, 0.1331529766321182251 ;  /* 0x3e0859410d007423 */ /* 0x000fc80000010000 */
[----:B------:R-:W-:-:S04]  /*2d20*/  FFMA.FTZ R0, R13, R0, -0.33332768082618713379 ;  /* 0xbeaaa9ed0d007423 */ /* 0x000fc80000010000 */
[----:B------:R-:W-:-:S04]  /*2d30*/  FFMA.FTZ R0, R13, R0, RZ ;  /* 0x000000000d007223 */ /* 0x000fc800000100ff */
[----:B------:R-:W-:-:S07]  /*2d40*/  FFMA.FTZ R13, R25, R0, R25 ;  /* 0x00000000190d7223 */ /* 0x000fce0000010019 */
.L_x_34:
[----:B------:R-:W-:Y:S05]  /*2d50*/  BSYNC B0 ;  /* 0x0000000000007941 */ /* 0x000fea0003800000 */
.L_x_32:
[----:B------:R-:W-:Y:S01]  /*2d60*/  FADD.FTZ R34, |R15|, -RZ ;  /* 0x800000ff0f227221 */ /* 0x000fe20000010200 */
[----:B------:R-:W-:Y:S01]  /*2d70*/  BSSY B0, `(.L_x_35) ;  /* 0x0000016000007945 */ /* 0x000fe20003800000 */
[----:B------:R-:W-:Y:S02]  /*2d80*/  FSETP.GT.AND P1, PT, R31, 20, PT ;  /* 0x41a000001f00780b */ /* 0x000fe40003f24000 */
[----:B------:R-:W-:Y:S02]  /*2d90*/  FSEL R14, R29, R40, P2 ;  /* 0x000000281d0e7208 */ /* 0x000fe40001000000 */
        /* <DEDUP_REMOVED lines=12> */
.L_x_36:
[----:B------:R-:W-:Y:S01]  /*2e60*/  MOV R0, 0x3c80f082 ;  /* 0x3c80f08200007802 */ /* 0x000fe20000000f00 */
[----:B------:R-:W-:-:S04]  /*2e70*/  FMUL R23, R15, R15 ;  /* 0x0000000f0f177220 */ /* 0x000fc80000400000 */
[----:B------:R-:W-:-:S04]  /*2e80*/  FFMA.FTZ R0, R23, R0, -0.052303962409496307373 ;  /* 0xbd563cae17007423 */ /* 0x000fc80000010000 */
[----:B------:R-:W-:-:S04]  /*2e90*/  FFMA.FTZ R0, R23, R0, 0.1331529766321182251 ;  /* 0x3e08594117007423 */ /* 0x000fc80000010000 */
[----:B------:R-:W-:-:S04]  /*2ea0*/  FFMA.FTZ R0, R23, R0, -0.33332768082618713379 ;  /* 0xbeaaa9ed17007423 */ /* 0x000fc80000010000 */
[----:B------:R-:W-:-:S04]  /*2eb0*/  FFMA.FTZ R0, R23, R0, RZ ;  /* 0x0000000017007223 */ /* 0x000fc800000100ff */
[----:B------:R-:W-:-:S07]  /*2ec0*/  FFMA.FTZ R15, R15, R0, R15 ;  /* 0x000000000f0f7223 */ /* 0x000fce000001000f */
.L_x_37:
[----:B------:R-:W-:Y:S05]  /*2ed0*/  BSYNC B0 ;  /* 0x0000000000007941 */ /* 0x000fea0003800000 */
.L_x_35:
        /* <DEDUP_REMOVED lines=16> */
.L_x_39:
[----:B------:R-:W-:Y:S01]  /*2fe0*/  MOV R0, 0x3c80f082 ;  /* 0x3c80f08200007802 */ /* 0x000fe20000000f00 */
[----:B------:R-:W-:-:S04]  /*2ff0*/  FMUL R23, R14, R14 ;  /* 0x0000000e0e177220 */ /* 0x000fc80000400000 */
[----:B------:R-:W-:-:S04]  /*3000*/  FFMA.FTZ R0, R23, R0, -0.052303962409496307373 ;  /* 0xbd563cae17007423 */ /* 0x000fc80000010000 */
[----:B------:R-:W-:-:S04]  /*3010*/  FFMA.FTZ R0, R23, R0, 0.1331529766321182251 ;  /* 0x3e08594117007423 */ /* 0x000fc80000010000 */
[----:B------:R-:W-:-:S04]  /*3020*/  FFMA.FTZ R0, R23, R0, -0.33332768082618713379 ;  /* 0xbeaaa9ed17007423 */ /* 0x000fc80000010000 */
[----:B------:R-:W-:-:S04]  /*3030*/  FFMA.FTZ R23, R23, R0, RZ ;  /* 0x0000000017177223 */ /* 0x000fc800000100ff */
[----:B------:R-:W-:-:S07]  /*3040*/  FFMA.FTZ R14, R14, R23, R14 ;  /* 0x000000170e0e7223 */ /* 0x000fce000001000e */
.L_x_40:
[----:B------:R-:W-:Y:S05]  /*3050*/  BSYNC B0 ;  /* 0x0000000000007941 */ /* 0x000fea0003800000 */
.L_x_38:
        /* <DEDUP_REMOVED lines=16> */
.L_x_42:
[----:B------:R-:W-:Y:S01]  /*3160*/  MOV R0, 0x3c80f082 ;  /* 0x3c80f08200007802 */ /* 0x000fe20000000f00 */
[----:B------:R-:W-:-:S04]  /*3170*/  FMUL R23, R32, R32 ;  /* 0x0000002020177220 */ /* 0x000fc80000400000 */
[----:B------:R-:W-:-:S04]  /*3180*/  FFMA.FTZ R0, R23, R0, -0.052303962409496307373 ;  /* 0xbd563cae17007423 */ /* 0x000fc80000010000 */
[----:B------:R-:W-:-:S04]  /*3190*/  FFMA.FTZ R0, R23, R0, 0.1331529766321182251 ;  /* 0x3e08594117007423 */ /* 0x000fc80000010000 */
[----:B------:R-:W-:-:S04]  /*31a0*/  FFMA.FTZ R0, R23, R0, -0.33332768082618713379 ;  /* 0xbeaaa9ed17007423 */ /* 0x000fc80000010000 */
[----:B------:R-:W-:-:S04]  /*31b0*/  FFMA.FTZ R23, R23, R0, RZ ;  /* 0x0000000017177223 */ /* 0x000fc800000100ff */
[----:B------:R-:W-:-:S07]  /*31c0*/  FFMA.FTZ R32, R32, R23, R32 ;  /* 0x0000001720207223 */ /* 0x000fce0000010020 */
.L_x_43:
[----:B------:R-:W-:Y:S05]  /*31d0*/  BSYNC B0 ;  /* 0x0000000000007941 */ /* 0x000fea0003800000 */
.L_x_41:
        /* <DEDUP_REMOVED lines=16> */
.L_x_45:
[----:B------:R-:W-:Y:S01]  /*32e0*/  MOV R0, 0x3c80f082 ;  /* 0x3c80f08200007802 */ /* 0x000fe20000000f00 */
[----:B------:R-:W-:-:S04]  /*32f0*/  FMUL R23, R7, R7 ;  /* 0x0000000707177220 */ /* 0x000fc80000400000 */
[----:B------:R-:W-:-:S04]  /*3300*/  FFMA.FTZ R0, R23, R0, -0.052303962409496307373 ;  /* 0xbd563cae17007423 */ /* 0x000fc80000010000 */
[----:B------:R-:W-:-:S04]  /*3310*/  FFMA.FTZ R0, R23, R0, 0.1331529766321182251 ;  /* 0x3e08594117007423 */ /* 0x000fc80000010000 */
[----:B------:R-:W-:-:S04]  /*3320*/  FFMA.FTZ R0, R23, R0, -0.33332768082618713379 ;  /* 0xbeaaa9ed17007423 */ /* 0x000fc80000010000 */
[----:B------:R-:W-:-:S04]  /*3330*/  FFMA.FTZ R0, R23, R0, RZ ;  /* 0x0000000017007223 */ /* 0x000fc800000100ff */
[----:B------:R-:W-:-:S07]  /*3340*/  FFMA.FTZ R7, R7, R0, R7 ;  /* 0x0000000007077223 */ /* 0x000fce0000010007 */
.L_x_46:
[----:B------:R-:W-:Y:S05]  /*3350*/  BSYNC B0 ;  /* 0x0000000000007941 */ /* 0x000fea0003800000 */
.L_x_44:
        /* <DEDUP_REMOVED lines=16> */
.L_x_48:
[----:B------:R-:W-:Y:S01]  /*3460*/  MOV R0, 0x3c80f082 ;  /* 0x3c80f08200007802 */ /* 0x000fe20000000f00 */
[----:B------:R-:W-:-:S04]  /*3470*/  FMUL R25, R34, R34 ;  /* 0x0000002222197220 */ /* 0x000fc80000400000 */
[----:B------:R-:W-:-:S04]  /*3480*/  FFMA.FTZ R0, R25, R0, -0.052303962409496307373 ;  /* 0xbd563cae19007423 */ /* 0x000fc80000010000 */
[----:B------:R-:W-:-:S04]  /*3490*/  FFMA.FTZ R0, R25, R0, 0.1331529766321182251 ;  /* 0x3e08594119007423 */ /* 0x000fc80000010000 */
[----:B------:R-:W-:-:S04]  /*34a0*/  FFMA.FTZ R0, R25, R0, -0.33332768082618713379 ;  /* 0xbeaaa9ed19007423 */ /* 0x000fc80000010000 */
[----:B------:R-:W-:-:S04]  /*34b0*/  FFMA.FTZ R25, R25, R0, RZ ;  /* 0x0000000019197223 */ /* 0x000fc800000100ff */
[----:B------:R-:W-:-:S07]  /*34c0*/  FFMA.FTZ R34, R34, R25, R34 ;  /* 0x0000001922227223 */ /* 0x000fce0000010022 */
.L_x_49:
[----:B------:R-:W-:Y:S05]  /*34d0*/  BSYNC B0 ;  /* 0x0000000000007941 */ /* 0x000fea0003800000 */
.L_x_47:
        /* <DEDUP_REMOVED lines=16> */
.L_x_51:
[----:B------:R-:W-:Y:S01]  /*35e0*/  MOV R0, 0x3c80f082 ;  /* 0x3c80f08200007802 */ /* 0x000fe20000000f00 */
[----:B------:R-:W-:-:S04]  /*35f0*/  FMUL R35, R23, R23 ;  /* 0x0000001717237220 */ /* 0x000fc80000400000 */
[----:B------:R-:W-:-:S04]  /*3600*/  FFMA.FTZ R0, R35, R0, -0.052303962409496307373 ;  /* 0xbd563cae23007423 */ /* 0x000fc80000010000 */
[----:B------:R-:W-:-:S04]  /*3610*/  FFMA.FTZ R0, R35, R0, 0.1331529766321182251 ;  /* 0x3e08594123007423 */ /* 0x000fc80000010000 */
[----:B------:R-:W-:-:S04]  /*3620*/  FFMA.FTZ R0, R35, R0, -0.33332768082618713379 ;  /* 0xbeaaa9ed23007423 */ /* 0x000fc80000010000 */
[----:B------:R-:W-:-:S04]  /*3630*/  FFMA.FTZ R0, R35, R0, RZ ;  /* 0x0000000023007223 */ /* 0x000fc800000100ff */
[----:B------:R-:W-:-:S07]  /*3640*/  FFMA.FTZ R23, R23, R0, R23 ;  /* 0x0000000017177223 */ /* 0x000fce0000010017 */
.L_x_52:
[----:B------:R-:W-:Y:S05]  /*3650*/  BSYNC B0 ;  /* 0x0000000000007941 */ /* 0x000fea0003800000 */
.L_x_50:
        /* <DEDUP_REMOVED lines=16> */
.L_x_54:
[----:B------:R-:W-:Y:S01]  /*3760*/  MOV R0, 0x3c80f082 ;  /* 0x3c80f08200007802 */ /* 0x000fe20000000f00 */
[----:B------:R-:W-:-:S04]  /*3770*/  FMUL R35, R25, R25 ;  /* 0x0000001919237220 */ /* 0x000fc80000400000 */
[----:B------:R-:W-:-:S04]  /*3780*/  FFMA.FTZ R0, R35, R0, -0.052303962409496307373 ;  /* 0xbd563cae23007423 */ /* 0x000fc80000010000 */
[----:B------:R-:W-:-:S04]  /*3790*/  FFMA.FTZ R0, R35, R0, 0.1331529766321182251 ;  /* 0x3e08594123007423 */ /* 0x000fc80000010000 */
[----:B------:R-:W-:-:S04]  /*37a0*/  FFMA.FTZ R0, R35, R0, -0.33332768082618713379 ;  /* 0xbeaaa9ed23007423 */ /* 0x000fc80000010000 */
[----:B------:R-:W-:-:S04]  /*37b0*/  FFMA.FTZ R0, R35, R0, RZ ;  /* 0x0000000023007223 */ /* 0x000fc800000100ff */
[----:B------:R-:W-:-:S07]  /*37c0*/  FFMA.FTZ R25, R25, R0, R25 ;  /* 0x0000000019197223 */ /* 0x000fce0000010019 */
.L_x_55:
[----:B------:R-:W-:Y:S05]  /*37d0*/  BSYNC B0 ;  /* 0x0000000000007941 */ /* 0x000fea0003800000 */
.L_x_53:
        /* <DEDUP_REMOVED lines=16> */
.L_x_57:
[----:B------:R-:W-:Y:S01]  /*38e0*/  MOV R0, 0x3c80f082 ;  /* 0x3c80f08200007802 */ /* 0x000fe20000000f00 */
[----:B------:R-:W-:-:S04]  /*38f0*/  FMUL R37, R24, R24 ;  /* 0x0000001818257220 */ /* 0x000fc80000400000 */
[----:B------:R-:W-:-:S04]  /*3900*/  FFMA.FTZ R0, R37, R0, -0.052303962409496307373 ;  /* 0xbd563cae25007423 */ /* 0x000fc80000010000 */
[----:B------:R-:W-:-:S04]  /*3910*/  FFMA.FTZ R0, R37, R0, 0.1331529766321182251 ;  /* 0x3e08594125007423 */ /* 0x000fc80000010000 */
[----:B------:R-:W-:-:S04]  /*3920*/  FFMA.FTZ R0, R37, R0, -0.33332768082618713379 ;  /* 0xbeaaa9ed25007423 */ /* 0x000fc80000010000 */
[----:B------:R-:W-:-:S04]  /*3930*/  FFMA.FTZ R37, R37, R0, RZ ;  /* 0x0000000025257223 */ /* 0x000fc800000100ff */
[----:B------:R-:W-:-:S07]  /*3940*/  FFMA.FTZ R24, R24, R37, R24 ;  /* 0x0000002518187223 */ /* 0x000fce0000010018 */
.L_x_58:
[----:B------:R-:W-:Y:S05]  /*3950*/  BSYNC B0 ;  /* 0x0000000000007941 */ /* 0x000fea0003800000 */
.L_x_56:
        /* <DEDUP_REMOVED lines=16> */
.L_x_60:
[----:B------:R-:W-:Y:S01]  /*3a60*/  MOV R0, 0x3c80f082 ;  /* 0x3c80f08200007802 */ /* 0x000fe20000000f00 */
[----:B------:R-:W-:-:S04]  /*3a70*/  FMUL R37, R35, R35 ;  /* 0x0000002323257220 */ /* 0x000fc80000400000 */
[----:B------:R-:W-:-:S04]  /*3a80*/  FFMA.FTZ R0, R37, R0, -0.052303962409496307373 ;  /* 0xbd563cae25007423 */ /* 0x000fc80000010000 */
[----:B------:R-:W-:-:S04]  /*3a90*/  FFMA.FTZ R0, R37, R0, 0.1331529766321182251 ;  /* 0x3e08594125007423 */ /* 0x000fc80000010000 */
[----:B------:R-:W-:-:S04]  /*3aa0*/  FFMA.FTZ R0, R37, R0, -0.33332768082618713379 ;  /* 0xbeaaa9ed25007423 */ /* 0x000fc80000010000 */
[----:B------:R-:W-:-:S04]  /*3ab0*/  FFMA.FTZ R0, R37, R0, RZ ;  /* 0x0000000025007223 */ /* 0x000fc800000100ff */
[----:B------:R-:W-:-:S07]  /*3ac0*/  FFMA.FTZ R35, R35, R0, R35 ;  /* 0x0000000023237223 */ /* 0x000fce0000010023 */
.L_x_61:
[----:B------:R-:W-:Y:S05]  /*3ad0*/  BSYNC B0 ;  /* 0x0000000000007941 */ /* 0x000fea0003800000 */
.L_x_59:
        /* <DEDUP_REMOVED lines=16> */
.L_x_63:
[----:B------:R-:W-:Y:S01]  /*3be0*/  MOV R0, 0x3c80f082 ;  /* 0x3c80f08200007802 */ /* 0x000fe20000000f00 */
[----:B------:R-:W-:-:S04]  /*3bf0*/  FMUL R37, R26, R26 ;  /* 0x0000001a1a257220 */ /* 0x000fc80000400000 */
[----:B------:R-:W-:-:S04]  /*3c00*/  FFMA.FTZ R0, R37, R0, -0.052303962409496307373 ;  /* 0xbd563cae25007423 */ /* 0x000fc80000010000 */
[----:B------:R-:W-:-:S04]  /*3c10*/  FFMA.FTZ R0, R37, R0, 0.1331529766321182251 ;  /* 0x3e08594125007423 */ /* 0x000fc80000010000 */
[----:B------:R-:W-:-:S04]  /*3c20*/  FFMA.FTZ R0, R37, R0, -0.33332768082618713379 ;  /* 0xbeaaa9ed25007423 */ /* 0x000fc80000010000 */
[----:B------:R-:W-:-:S04]  /*3c30*/  FFMA.FTZ R37, R37, R0, RZ ;  /* 0x0000000025257223 */ /* 0x000fc800000100ff */
[----:B------:R-:W-:-:S07]  /*3c40*/  FFMA.FTZ R26, R26, R37, R26 ;  /* 0x000000251a1a7223 */ /* 0x000fce000001001a */
.L_x_64:
[----:B------:R-:W-:Y:S05]  /*3c50*/  BSYNC B0 ;  /* 0x0000000000007941 */ /* 0x000fea0003800000 */
.L_x_62:
        /* <DEDUP_REMOVED lines=16> */
.L_x_66:
[----:B------:R-:W-:Y:S01]  /*3d60*/  MOV R0, 0x3c80f082 ;  /* 0x3c80f08200007802 */ /* 0x000fe20000000f00 */
[----:B------:R-:W-:-:S04]  /*3d70*/  FMUL R27, R33, R33 ;  /* 0x00000021211b7220 */ /* 0x000fc80000400000 */
[----:B------:R-:W-:-:S04]  /*3d80*/  FFMA.FTZ R0, R27, R0, -0.052303962409496307373 ;  /* 0xbd563cae1b007423 */ /* 0x000fc80000010000 */
[----:B------:R-:W-:-:S04]  /*3d90*/  FFMA.FTZ R0, R27, R0, 0.1331529766321182251 ;  /* 0x3e0859411b007423 */ /* 0x000fc80000010000 */
[----:B------:R-:W-:-:S04]  /*3da0*/  FFMA.FTZ R0, R27, R0, -0.33332768082618713379 ;  /* 0xbeaaa9ed1b007423 */ /* 0x000fc80000010000 */
[----:B------:R-:W-:-:S04]  /*3db0*/  FFMA.FTZ R0, R27, R0, RZ ;  /* 0x000000001b007223 */ /* 0x000fc800000100ff */
[----:B------:R-:W-:-:S07]  /*3dc0*/  FFMA.FTZ R27, R33, R0, R33 ;  /* 0x00000000211b7223 */ /* 0x000fce0000010021 */
.L_x_67:
[----:B------:R-:W-:Y:S05]  /*3dd0*/  BSYNC B0 ;  /* 0x0000000000007941 */ /* 0x000fea0003800000 */
.L_x_65:
        /* <DEDUP_REMOVED lines=16> */
.L_x_69:
[----:B------:R-:W-:Y:S01]  /*3ee0*/  MOV R0, 0x3c80f082 ;  /* 0x3c80f08200007802 */ /* 0x000fe20000000f00 */
[----:B------:R-:W-:-:S04]  /*3ef0*/  FMUL R33, R36, R36 ;  /* 0x0000002424217220 */ /* 0x000fc80000400000 */
[----:B------:R-:W-:-:S04]  /*3f00*/  FFMA.FTZ R0, R33, R0, -0.052303962409496307373 ;  /* 0xbd563cae21007423 */ /* 0x000fc80000010000 */
[----:B------:R-:W-:-:S04]  /*3f10*/  FFMA.FTZ R0, R33, R0, 0.1331529766321182251 ;  /* 0x3e08594121007423 */ /* 0x000fc80000010000 */
[----:B------:R-:W-:-:S04]  /*3f20*/  FFMA.FTZ R0, R33, R0, -0.33332768082618713379 ;  /* 0xbeaaa9ed21007423 */ /* 0x000fc80000010000 */
[----:B------:R-:W-:-:S04]  /*3f30*/  FFMA.FTZ R33, R33, R0, RZ ;  /* 0x0000000021217223 */ /* 0x000fc800000100ff */
[----:B------:R-:W-:-:S07]  /*3f40*/  FFMA.FTZ R33, R36, R33, R36 ;  /* 0x0000002124217223 */ /* 0x000fce0000010024 */
.L_x_70:
[----:B------:R-:W-:Y:S05]  /*3f50*/  BSYNC B0 ;  /* 0x0000000000007941 */ /* 0x000fea0003800000 */
.L_x_68:
        /* <DEDUP_REMOVED lines=16> */
.L_x_72:
[----:B------:R-:W-:Y:S01]  /*4060*/  MOV R0, 0x3c80f082 ;  /* 0x3c80f08200007802 */ /* 0x000fe20000000f00 */
[----:B------:R-:W-:-:S04]  /*4070*/  FMUL R37, R22, R22 ;  /* 0x0000001616257220 */ /* 0x000fc80000400000 */
[----:B------:R-:W-:-:S04]  /*4080*/  FFMA.FTZ R0, R37, R0, -0.052303962409496307373 ;  /* 0xbd563cae25007423 */ /* 0x000fc80000010000 */
[----:B------:R-:W-:-:S04]  /*4090*/  FFMA.FTZ R0, R37, R0, 0.1331529766321182251 ;  /* 0x3e08594125007423 */ /* 0x000fc80000010000 */
[----:B------:R-:W-:-:S04]  /*40a0*/  FFMA.FTZ R0, R37, R0, -0.33332768082618713379 ;  /* 0xbeaaa9ed25007423 */ /* 0x000fc80000010000 */
[----:B------:R-:W-:-:S04]  /*40b0*/  FFMA.FTZ R37, R37, R0, RZ ;  /* 0x0000000025257223 */ /* 0x000fc800000100ff */
[----:B------:R-:W-:-:S07]  /*40c0*/  FFMA.FTZ R22, R22, R37, R22 ;  /* 0x0000002516167223 */ /* 0x000fce0000010016 */
.L_x_73:
[----:B------:R-:W-:Y:S05]  /*40d0*/  BSYNC B0 ;  /* 0x0000000000007941 */ /* 0x000fea0003800000 */
.L_x_71:
[----:B------:R-:W-:Y:S01]  /*40e0*/  FADD.FTZ R38, |R21|, -RZ ;  /* 0x800000ff15267221 */ /* 0x000fe20000010200 */
[----:B------:R-:W-:Y:S01]  /*40f0*/  BSSY B0, `(.L_x_74) ;  /* 0x0000015000007945 */ /* 0x000fe20003800000 */
[----:B------:R-:W-:-:S03]  /*4100*/  FSEL R20, R11, R20, P1 ;  /* 0x000000140b147208 */ /* 0x000fc60000800000 */
        /* <DEDUP_REMOVED lines=12> */
.L_x_75:
[----:B------:R-:W-:Y:S01]  /*41d0*/  MOV R0, 0x3c80f082 ;  /* 0x3c80f08200007802 */ /* 0x000fe20000000f00 */
[----:B------:R-:W-:-:S04]  /*41e0*/  FMUL R37, R21, R21 ;  /* 0x0000001515257220 */ /* 0x000fc80000400000 */
[----:B------:R-:W-:-:S04]  /*41f0*/  FFMA.FTZ R0, R37, R0, -0.052303962409496307373 ;  /* 0xbd563cae25007423 */ /* 0x000fc80000010000 */
[----:B------:R-:W-:-:S04]  /*4200*/  FFMA.FTZ R0, R37, R0, 0.1331529766321182251 ;  /* 0x3e08594125007423 */ /* 0x000fc80000010000 */
[----:B------:R-:W-:-:S04]  /*4210*/  FFMA.FTZ R0, R37, R0, -0.33332768082618713379 ;  /* 0xbeaaa9ed25007423 */ /* 0x000fc80000010000 */
[----:B------:R-:W-:-:S04]  /*4220*/  FFMA.FTZ R0, R37, R0, RZ ;  /* 0x0000000025007223 */ /* 0x000fc800000100ff */
[----:B------:R-:W-:-:S07]  /*4230*/  FFMA.FTZ R21, R21, R0, R21 ;  /* 0x0000000015157223 */ /* 0x000fce0000010015 */
.L_x_76:
[----:B------:R-:W-:Y:S05]  /*4240*/  BSYNC B0 ;  /* 0x0000000000007941 */ /* 0x000fea0003800000 */
.L_x_74:
[----:B------:R-:W-:Y:S01]  /*4250*/  FADD.FTZ R38, |R20|, -RZ ;  /* 0x800000ff14267221 */ /* 0x000fe20000010200 */
[----:B------:R-:W-:Y:S04]  /*4260*/  BSSY B0, `(.L_x_77) ;  /* 0x0000014000007945 */ /* 0x000fe80003800000 */
        /* <DEDUP_REMOVED lines=12> */
.L_x_78:
[----:B------:R-:W-:Y:S01]  /*4330*/  MOV R0, 0x3c80f082 ;  /* 0x3c80f08200007802 */ /* 0x000fe20000000f00 */
[----:B------:R-:W-:-:S04]  /*4340*/  FMUL R37, R20, R20 ;  /* 0x0000001414257220 */ /* 0x000fc80000400000 */
[----:B------:R-:W-:-:S04]  /*4350*/  FFMA.FTZ R0, R37, R0, -0.052303962409496307373 ;  /* 0xbd563cae25007423 */ /* 0x000fc80000010000 */
[----:B------:R-:W-:-:S04]  /*4360*/  FFMA.FTZ R0, R37, R0, 0.1331529766321182251 ;  /* 0x3e08594125007423 */ /* 0x000fc80000010000 */
[----:B------:R-:W-:-:S04]  /*4370*/  FFMA.FTZ R0, R37, R0, -0.33332768082618713379 ;  /* 0xbeaaa9ed25007423 */ /* 0x000fc80000010000 */
[----:B------:R-:W-:-:S04]  /*4380*/  FFMA.FTZ R37, R37, R0, RZ ;  /* 0x0000000025257223 */ /* 0x000fc800000100ff */
[----:B------:R-:W-:-:S07]  /*4390*/  FFMA.FTZ R0, R20, R37, R20 ;  /* 0x0000002514007223 */ /* 0x000fce0000010014 */
.L_x_79:
[----:B------:R-:W-:Y:S05]  /*43a0*/  BSYNC B0 ;  /* 0x0000000000007941 */ /* 0x000fea0003800000 */
.L_x_77:
[----:B------:R-:W0:Y:S01]  /*43b0*/  S2R R20, SR_TID.X ;  /* 0x0000000000147919 */ /* 0x000e220000002100 */
[----:B------:R-:W1:Y:S01]  /*43c0*/  S2UR UR7, SR_CgaCtaId ;  /* 0x00000000000779c3 */ /* 0x000e620000008800 */
[----:B------:R-:W-:Y:S01]  /*43d0*/  FMUL R25, R4, R25 ;  /* 0x0000001904197220 */ /* 0x000fe20000400000 */
[----:B------:R-:W-:Y:S01]  /*43e0*/  UMOV UR6, 0x400 ;  /* 0x0000040000067882 */ /* 0x000fe20000000000 */
[----:B------:R-:W-:Y:S01]  /*43f0*/  FMUL R27, R6, R27 ;  /* 0x0000001b061b7220 */ /* 0x000fe20000400000 */
        /* <DEDUP_REMOVED lines=14> */
[----:B------:R-:W-:-:S02]  /*44e0*/  LOP3.LUT R0, R2, 0x3fc, RZ, 0xc0, !PT ;  /* 0x000003fc02007812 */ /* 0x000fc400078ec0ff */
[----:B------:R-:W-:Y:S02]  /*44f0*/  MOV R19, UR4 ;  /* 0x0000000400137c02 */ /* 0x000fe40008000f00 */
[----:B------:R-:W-:Y:S01]  /*4500*/  MOV R18, UR5 ;  /* 0x0000000500127c02 */ /* 0x000fe20008000f00 */
[----:B-1----:R-:W-:-:S03]  /*4510*/  UPRMT UR6, UR7, 0x654, UR6 ;  /* 0x0000065407067896 */ /* 0x002fc60008000006 */
[----:B------:R-:W-:Y:S02]  /*4520*/  LOP3.LUT R18, R18, 0x20, R3, 0xfe, !PT ;  /* 0x0000002012127812 */ /* 0x000fe400078efe03 */
[----:B0-----:R-:W-:-:S04]  /*4530*/  SHF.L.U32 R4, R20, 0x8, RZ ;  /* 0x0000000814047819 */ /* 0x001fc800000006ff */
[----:B------:R-:W-:-:S04]  /*4540*/  LOP3.LUT R4, R4, 0xf00, RZ, 0xc0, !PT ;  /* 0x00000f0004047812 */ /* 0x000fc800078ec0ff */
[C---:B------:R-:W-:Y:S02]  /*4550*/  LOP3.LUT R6, R4.reuse, 0x40, RZ, 0xfc, !PT ;  /* 0x0000004004067812 */ /* 0x040fe400078efcff */
[C---:B------:R-:W-:Y:S02]  /*4560*/  LOP3.LUT R8, R4.reuse, 0x80, RZ, 0xfc, !PT ;  /* 0x0000008004087812 */ /* 0x040fe400078efcff */
[C---:B------:R-:W-:Y:S02]  /*4570*/  LOP3.LUT R5, R4.reuse, R3, RZ, 0xfc, !PT ;  /* 0x0000000304057212 */ /* 0x040fe400078efcff */
[C---:B------:R-:W-:Y:S02]  /*4580*/  LOP3.LUT R9, R4.reuse, 0xc0, RZ, 0xfc, !PT ;  /* 0x000000c004097812 */ /* 0x040fe400078efcff */
[----:B------:R-:W-:Y:S02]  /*4590*/  LEA.HI R4, R4, UR6, RZ, 0x1e ;  /* 0x0000000604047c11 */ /* 0x000fe4000f8ff0ff */
[----:B------:R-:W-:-:S02]  /*45a0*/  LEA.HI R6, R6, UR6, RZ, 0x1e ;  /* 0x0000000606067c11 */ /* 0x000fc4000f8ff0ff */
[----:B------:R-:W-:Y:S02]  /*45b0*/  LEA.HI R8, R8, UR6, RZ, 0x1e ;  /* 0x0000000608087c11 */ /* 0x000fe4000f8ff0ff */
[----:B------:R-:W-:Y:S02]  /*45c0*/  LEA.HI R10, R9, UR6, RZ, 0x1e ;  /* 0x00000006090a7c11 */ /* 0x000fe4000f8ff0ff */
[C---:B------:R-:W-:Y:S02]  /*45d0*/  LEA R4, R5.reuse, R4, 0x2 ;  /* 0x0000000405047211 */ /* 0x040fe400078e10ff */
[C---:B------:R-:W-:Y:S02]  /*45e0*/  LEA R6, R5.reuse, R6, 0x2 ;  /* 0x0000000605067211 */ /* 0x040fe400078e10ff */
[C---:B------:R-:W-:Y:S01]  /*45f0*/  LEA R8, R5.reuse, R8, 0x2 ;  /* 0x0000000805087211 */ /* 0x040fe200078e10ff */
[----:B------:R-:W-:Y:S01]  /*4600*/  STS [R4], R13 ;  /* 0x0000000d04007388 */ /* 0x000fe20000000800 */
[----:B------:R-:W-:-:S02]  /*4610*/  LEA R17, R5, R10, 0x2 ;  /* 0x0000000a05117211 */ /* 0x000fc400078e10ff */
[C---:B------:R-:W-:Y:S01]  /*4620*/  LOP3.LUT R9, R0.reuse, 0x400, RZ, 0xfc, !PT ;  /* 0x0000040000097812 */ /* 0x040fe200078efcff */
[----:B------:R-:W-:Y:S01]  /*4630*/  STS [R6+0x100], R15 ;  /* 0x0001000f06007388 */ /* 0x000fe20000000800 */
[----:B------:R-:W-:Y:S02]  /*4640*/  LOP3.LUT R10, R0, 0x800, RZ, 0xfc, !PT ;  /* 0x00000800000a7812 */ /* 0x000fe400078efcff */
[----:B------:R-:W-:Y:S01]  /*4650*/  SHF.R.U32.HI R5, RZ, 0x2, R2 ;  /* 0x00000002ff057819 */ /* 0x000fe20000011602 */
[----:B------:R-:W-:Y:S01]  /*4660*/  STS [R8+0x200], R14 ;  /* 0x0002000e08007388 */ /* 0x000fe20000000800 */
[----:B------:R-:W-:Y:S02]  /*4670*/  SHF.R.U32.HI R9, RZ, 0x2, R9 ;  /* 0x00000002ff097819 */ /* 0x000fe40000011609 */
[----:B------:R-:W-:Y:S01]  /*4680*/  SHF.R.U32.HI R10, RZ, 0x2, R10 ;  /* 0x00000002ff0a7819 */ /* 0x000fe2000001160a */
[----:B------:R-:W-:Y:S01]  /*4690*/  STS [R17+0x300], R32 ;  /* 0x0003002011007388 */ /* 0x000fe20000000800 */
[----:B------:R-:W-:-:S02]  /*46a0*/  LOP3.LUT R5, R5, 0xf0, RZ, 0xc0, !PT ;  /* 0x000000f005057812 */ /* 0x000fc400078ec0ff */
[----:B------:R-:W-:Y:S01]  /*46b0*/  LOP3.LUT R9, R9, 0x1f0, RZ, 0xc0, !PT ;  /* 0x000001f009097812 */ /* 0x000fe200078ec0ff */
[----:B------:R0:W-:Y:S01]  /*46c0*/  STS [R4+0x40], R7 ;  /* 0x0000400704007388 */ /* 0x0001e20000000800 */
[----:B------:R-:W-:Y:S02]  /*46d0*/  LOP3.LUT R10, R10, 0x2f0, RZ, 0xc0, !PT ;  /* 0x000002f00a0a7812 */ /* 0x000fe400078ec0ff */
[----:B------:R-:W-:Y:S01]  /*46e0*/  IADD3 R5, R5, UR6, RZ ;  /* 0x0000000605057c10 */ /* 0x000fe2000fffe0ff */
[----:B------:R-:W-:Y:S01]  /*46f0*/  STS [R6+0x140], R34 ;  /* 0x0001402206007388 */ /* 0x000fe20000000800 */
[----:B------:R-:W-:Y:S02]  /*4700*/  IADD3 R9, R9, UR6, RZ ;  /* 0x0000000609097c10 */ /* 0x000fe4000fffe0ff */
[C---:B------:R-:W-:Y:S01]  /*4710*/  LEA R12, R0.reuse, R5, 0x2 ;  /* 0x00000005000c7211 */ /* 0x040fe200078e10ff */
[----:B------:R1:W-:Y:S01]  /*4720*/  STS [R8+0x240], R23 ;  /* 0x0002401708007388 */ /* 0x0003e20000000800 */
[----:B------:R-:W-:-:S02]  /*4730*/  LEA R9, R0, R9, 0x2 ;  /* 0x0000000900097211 */ /* 0x000fc400078e10ff */
[----:B0-----:R-:W-:Y:S01]  /*4740*/  IADD3 R7, R10, UR6, RZ ;  /* 0x000000060a077c10 */ /* 0x001fe2000fffe0ff */
[----:B------:R-:W-:Y:S01]  /*4750*/  STS [R17+0x340], R25 ;  /* 0x0003401911007388 */ /* 0x000fe20000000800 */
[----:B------:R-:W-:Y:S02]  /*4760*/  LOP3.LUT R2, R19, 0x3c, R2, 0xf8, !PT ;  /* 0x0000003c13027812 */ /* 0x000fe400078ef802 */
[----:B------:R-:W-:Y:S01]  /*4770*/  LEA R7, R0, R7, 0x2 ;  /* 0x0000000700077211 */ /* 0x000fe200078e10ff */
[----:B------:R0:W-:Y:S01]  /*4780*/  STS [R4+0x80], R24 ;  /* 0x0000801804007388 */ /* 0x0001e20000000800 */
[----:B------:R-:W-:Y:S02]  /*4790*/  SHF.R.S32.HI R19, RZ, 0x1f, R2 ;  /* 0x0000001fff137819 */ /* 0x000fe40000011402 */
[----:B------:R-:W-:Y:S01]  /*47a0*/  ISETP.GE.AND P0, PT, R2, 0x100, PT ;  /* 0x000001000200780c */ /* 0x000fe20003f06270 */
[----:B------:R-:W-:Y:S01]  /*47b0*/  STS [R6+0x180], R35 ;  /* 0x0001802306007388 */ /* 0x000fe20000000800 */
[----:B------:R-:W-:-:S02]  /*47c0*/  LEA.HI R20, R19, R2, RZ, 0x6 ;  /* 0x0000000213147211 */ /* 0x000fc400078f30ff */
[----:B------:R-:W-:Y:S01]  /*47d0*/  ISETP.LT.AND P1, PT, R18, 0x100, !P0 ;  /* 0x000001001200780c */ /* 0x000fe20004721270 */
[----:B------:R-:W-:Y:S01]  /*47e0*/  STS [R8+0x280], R26 ;  /* 0x0002801a08007388 */ /* 0x000fe20000000800 */
[----:B-1----:R-:W-:Y:S02]  /*47f0*/  SHF.L.U32 R23, R20, 0x8, RZ ;  /* 0x0000000814177819 */ /* 0x002fe400000006ff */
[----:B0-----:R-:W-:Y:S01]  /*4800*/  MOV R24, UR5 ;  /* 0x0000000500187c02 */ /* 0x001fe20008000f00 */
[----:B------:R-:W-:Y:S01]  /*4810*/  STS [R17+0x380], R27 ;  /* 0x0003801b11007388 */ /* 0x000fe20000000800 */
[----:B------:R-:W-:Y:S02]  /*4820*/  LOP3.LUT R23, R23, 0xffffc000, RZ, 0xc0, !PT ;  /* 0xffffc00017177812 */ /* 0x000fe400078ec0ff */
[----:B------:R-:W-:Y:S01]  /*4830*/  LOP3.LUT R19, R24, 0x10, R3, 0xfe, !PT ;  /* 0x0000001018137812 */ /* 0x000fe200078efe03 */
[----:B------:R-:W-:Y:S03]  /*4840*/  STS [R4+0xc0], R33 ;  /* 0x0000c02104007388 */ /* 0x000fe60000000800 */
[----:B------:R-:W-:Y:S01]  /*4850*/  ISETP.LT.AND P2, PT, R19, 0x100, !P0 ;  /* 0x000001001300780c */ /* 0x000fe20004741270 */
[----:B------:R0:W-:Y:S04]  /*4860*/  STS [R6+0x1c0], R22 ;  /* 0x0001c01606007388 */ /* 0x0001e80000000800 */
[----:B------:R1:W-:Y:S04]  /*4870*/  STS [R8+0x2c0], R21 ;  /* 0x0002c01508007388 */ /* 0x0003e80000000800 */
[----:B------:R2:W-:Y:S01]  /*4880*/  STS [R17+0x3c0], R16 ;  /* 0x0003c01011007388 */ /* 0x0005e20000000800 */
[----:B0-----:R-:W-:Y:S01]  /*4890*/  MOV R22, UR5 ;  /* 0x0000000500167c02 */ /* 0x001fe20008000f00 */
[----:B------:R-:W-:Y:S03]  /*48a0*/  BAR.SYNC.DEFER_BLOCKING 0x0 ;  /* 0x0000000000007b1d */ /* 0x000fe60000010000 */
[----:B------:R-:W-:-:S02]  /*48b0*/  LOP3.LUT R22, R22, 0x30, R3, 0xfe, !PT ;  /* 0x0000003016167812 */ /* 0x000fc400078efe03 */
[----:B-1----:R-:W-:-:S03]  /*48c0*/  LOP3.LUT R21, R20, 0xffffffc0, RZ, 0xc0, !PT ;  /* 0xffffffc014157812 */ /* 0x002fc600078ec0ff */
[----:B--2---:R-:W0:Y:S01]  /*48d0*/  LDC.64 R16, c[0x0][0x238] ;  /* 0x00008e00ff107b82 */ /* 0x004e220000000a00 */
[----:B------:R-:W-:Y:S02]  /*48e0*/  LOP3.LUT R3, R3, UR5, RZ, 0xfc, !PT ;  /* 0x0000000503037c12 */ /* 0x000fe4000f8efcff */
[----:B------:R-:W-:Y:S02]  /*48f0*/  LOP3.LUT R20, R0, 0xc00, RZ, 0xfc, !PT ;  /* 0x00000c0000147812 */ /* 0x000fe400078efcff */
[----:B------:R-:W-:Y:S02]  /*4900*/  IADD3 R23, R23, R2, -R21 ;  /* 0x0000000217177210 */ /* 0x000fe40007ffe815 */
[C---:B------:R-:W-:Y:S02]  /*4910*/  ISETP.LT.AND P3, PT, R3.reuse, 0x100, !P0 ;  /* 0x000001000300780c */ /* 0x040fe40004761270 */
[----:B------:R-:W-:Y:S02]  /*4920*/  SHF.R.U32.HI R20, RZ, 0x2, R20 ;  /* 0x00000002ff147819 */ /* 0x000fe40000011614 */
[----:B------:R-:W-:-:S02]  /*4930*/  LEA R3, R3, R23, 0x6 ;  /* 0x0000001703037211 */ /* 0x000fc400078e30ff */
[----:B------:R-:W-:Y:S02]  /*4940*/  ISETP.LT.AND P0, PT, R22, 0x100, !P0 ;  /* 0x000001001600780c */ /* 0x000fe40004701270 */
[-C--:B------:R-:W-:Y:S02]  /*4950*/  LEA R19, R19, R23.reuse, 0x6 ;  /* 0x0000001713137211 */ /* 0x080fe400078e30ff */
[----:B------:R-:W-:Y:S01]  /*4960*/  LOP3.LUT R20, R20, 0x3f0, RZ, 0xc0, !PT ;  /* 0x000003f014147812 */ /* 0x000fe200078ec0ff */
[----:B------:R-:W1:Y:S01]  /*4970*/  LDS.128 R12, [R12] ;  /* 0x000000000c0c7984 */ /* 0x000e620000000c00 */
[----:B------:R-:W-:Y:S02]  /*4980*/  LEA R21, R18, R23, 0x6 ;  /* 0x0000001712157211 */ /* 0x000fe400078e30ff */
[----:B------:R-:W-:Y:S01]  /*4990*/  IADD3 R25, R20, UR6, RZ ;  /* 0x0000000614197c10 */ /* 0x000fe2000fffe0ff */
[----:B------:R-:W2:Y:S01]  /*49a0*/  LDS.128 R8, [R9+0x1000] ;  /* 0x0010000009087984 */ /* 0x000ea20000000c00 */
[----:B0-----:R-:W-:-:S02]  /*49b0*/  IMAD.WIDE R2, R3, 0x4, R16 ;  /* 0x0000000403027825 */ /* 0x001fc400078e0210 */
[----:B------:R-:W-:Y:S01]  /*49c0*/  LEA R25, R0, R25, 0x2 ;  /* 0x0000001900197211 */ /* 0x000fe200078e10ff */
[----:B------:R-:W0:Y:S01]  /*49d0*/  LDS.128 R4, [R7+0x2000] ;  /* 0x0020000007047984 */ /* 0x000e220000000c00 */
[----:B------:R-:W-:-:S04]  /*49e0*/  IMAD.WIDE R18, R19, 0x4, R16 ;  /* 0x0000000413127825 */ /* 0x000fc800078e0210 */
[----:B------:R-:W-:Y:S01]  /*49f0*/  IMAD.WIDE R20, R21, 0x4, R16 ;  /* 0x0000000415147825 */ /* 0x000fe200078e0210 */
[----:B-1----:R1:W-:Y:S04]  /*4a00*/  @P3 STG.E.128 desc[UR8][R2.64], R12 ;  /* 0x0000000c02003986 */ /* 0x0023e8000c101d08 */
[----:B--2---:R1:W-:Y:S04]  /*4a10*/  @P2 STG.E.128 desc[UR8][R18.64], R8 ;  /* 0x0000000812002986 */ /* 0x0043e8000c101d08 */
[----:B0-----:R1:W-:Y:S01]  /*4a20*/  @P1 STG.E.128 desc[UR8][R20.64], R4 ;  /* 0x0000000414001986 */ /* 0x0013e2000c101d08 */
[----:B------:R-:W-:Y:S05]  /*4a30*/  @!P0 EXIT ;  /* 0x000000000000894d */ /* 0x000fea0003800000 */
[----:B------:R-:W0:Y:S01]  /*4a40*/  LDS.128 R24, [R25+0x3000] ;  /* 0x0030000019187984 */ /* 0x000e220000000c00 */
[----:B------:R-:W-:-:S05]  /*4a50*/  LEA R23, R22, R23, 0x6 ;  /* 0x0000001716177211 */ /* 0x000fca00078e30ff */
[----:B------:R-:W-:-:S05]  /*4a60*/  IMAD.WIDE R16, R23, 0x4, R16 ;  /* 0x0000000417107825 */ /* 0x000fca00078e0210 */
[----:B0-----:R-:W-:Y:S01]  /*4a70*/  STG.E.128 desc[UR8][R16.64], R24 ;  /* 0x0000001810007986 */ /* 0x001fe2000c101d08 */
[----:B------:R-:W-:Y:S05]  /*4a80*/  EXIT ;  /* 0x000000000000794d */ /* 0x000fea0003800000 */
.L_x_80:
[----:B------:R-:W-:-:S00]  /*4a90*/  BRA `(.L_x_80) ;  /* 0xfffffffc00fc7947 */ /* 0x000fc0000383ffff */
[----:B------:R-:W-:-:S00]  /*4aa0*/  NOP ;  /* 0x0000000000007918 */ /* 0x000fc00000000000 */
        /* <DEDUP_REMOVED lines=13> */
.L_x_81:


//--------------------- .nv.global.init           --------------------------
	.section	.nv.global.init,"aw",@progbits
.nv.global.init:
	.type		_$_str,@object
	.size		_$_str,(_$_str_$_2 - _$_str)
_$_str:
        /*0000*/ 	.byte	0x5f, 0x5f, 0x43, 0x55, 0x44, 0x41, 0x5f, 0x46, 0x54, 0x5a, 0x00
	.type		_$_str_$_2,@object
	.size		_$_str_$_2,(.L_1 - _$_str_$_2)
_$_str_$_2:
        /*000b*/ 	.byte	0x5f, 0x5f, 0x43, 0x55, 0x44, 0x41, 0x5f, 0x50, 0x52, 0x45, 0x43, 0x5f, 0x53, 0x51, 0x52, 0x54
        /*001b*/ 	.byte	0x00
.L_1:


//--------------------- .nv.shared.triton_poi_fused__native_batch_norm_legit_no_training_mul_softplus_tanh_27 --------------------------
	.section	.nv.shared.triton_poi_fused__native_batch_norm_legit_no_training_mul_softplus_tanh_27,"aw",@nobits
	.sectionflags	@""
	.align	16
	.zero		1024


//--------------------- .nv.constant0.triton_poi_fused__native_batch_norm_legit_no_training_mul_softplus_tanh_27 --------------------------
	.section	.nv.constant0.triton_poi_fused__native_batch_norm_legit_no_training_mul_softplus_tanh_27,"a",@progbits
	.sectionflags	@""
	.align	4
.nv.constant0.triton_poi_fused__native_batch_norm_legit_no_training_mul_softplus_tanh_27:
	.zero		584
